# CuTe-DSL kernel — source=fa4 family=fa4_fwd_sm100
# config = {"dtype": "BFloat16", "causal": false, "use_2cta": false, "q_stage": 2, "head_dim": 80}


// ===== COMPILED SASS (sm_100a) =====

	.target	sm_100a

	.elftype	@"ET_EXEC"


//--------------------- .note.nv.tkinfo           --------------------------
	.section	.note.nv.tkinfo,"",@"SHT_NOTE"
	.sectionflags	@"SHF_NOTE_NV_TKINFO"
	.tkinfo
        /*0018*/ 	.word	0x00000081
        /*0030*/ 	.string	""
        /*0030*/ 	.string	"ptxas"
        /*0030*/ 	.string	"Cuda compilation tools, release 12.9, V12.9.83"
        /*0030*/ 	.string	"Build system must define TOOLS_VERSION_EXTENDED"
        /*0030*/ 	.string	"-O 3 -arch sm_100a "



//--------------------- .note.nv.cuver            --------------------------
	.section	.note.nv.cuver,"",@"SHT_NOTE"
	.sectionflags	@"SHF_NOTE_NV_CUVER"
        /*0018*/ 	.short	0x0001
        /*001a*/ 	.short	0x0064
        /*001c*/ 	.short	0x0001
        /*001e*/ 	.short	0x0000
        /*0020*/ 	.short	0x0001
        /*0022*/ 	.short	0x0000


//--------------------- .nv.info                  --------------------------
	.section	.nv.info,"",@"SHT_CUDA_INFO"
	.align	4


	//----- nvinfo : EIATTR_REGCOUNT
	.align		4
        /*0000*/ 	.byte	0x04, 0x2f
        /*0002*/ 	.short	(.L_4 - .L_3)
	.align		4
.L_3:
        /*0004*/ 	.word	index@(kernel_cutlass_kernel_flash_attncuteflash_fwd_sm100FlashAttentionForwardSm100_object_at__tensor0000o8011101213_tensor0000o8011101213_tensor0000o8010111213_tensor0000o8011101213_tensorptrf_0)
        /*0008*/ 	.word	0x00000080


	//----- nvinfo : EIATTR_FRAME_SIZE
	.align		4
.L_4:
        /*000c*/ 	.byte	0x04, 0x11
        /*000e*/ 	.short	(.L_6 - .L_5)
	.align		4
.L_5:
        /*0010*/ 	.word	index@($__internal_2_$__cuda_sm10x_tcgen05_guardrail_trap_unallocated_columns_being_dealloced)
        /*0014*/ 	.word	0x00000000


	//----- nvinfo : EIATTR_FRAME_SIZE
	.align		4
.L_6:
        /*0018*/ 	.byte	0x04, 0x11
        /*001a*/ 	.short	(.L_8 - .L_7)
	.align		4
.L_7:
        /*001c*/ 	.word	index@($__internal_1_$__cuda_sm10x_tcgen05_guardrail_trap_phase_invalid_during_alloc)
        /*0020*/ 	.word	0x00000000


	//----- nvinfo : EIATTR_FRAME_SIZE
	.align		4
.L_8:
        /*0024*/ 	.byte	0x04, 0x11
        /*0026*/ 	.short	(.L_10 - .L_9)
	.align		4
.L_9:
        /*0028*/ 	.word	index@($__internal_0_$__cuda_sm10x_tcgen05_guardrail_trap_col_being_dealloced_not_returned_by_alloc)
        /*002c*/ 	.word	0x00000000


	//----- nvinfo : EIATTR_FRAME_SIZE
	.align		4
.L_10:
        /*0030*/ 	.byte	0x04, 0x11
        /*0032*/ 	.short	(.L_12 - .L_11)
	.align		4
.L_11:
        /*0034*/ 	.word	index@(kernel_cutlass_kernel_flash_attncuteflash_fwd_sm100FlashAttentionForwardSm100_object_at__tensor0000o8011101213_tensor0000o8011101213_tensor0000o8010111213_tensor0000o8011101213_tensorptrf_0)
        /*0038*/ 	.word	0x00000000


	//----- nvinfo : EIATTR_MIN_STACK_SIZE
	.align		4
.L_12:
        /*003c*/ 	.byte	0x04, 0x12
        /*003e*/ 	.short	(.L_14 - .L_13)
	.align		4
.L_13:
        /*0040*/ 	.word	index@(kernel_cutlass_kernel_flash_attncuteflash_fwd_sm100FlashAttentionForwardSm100_object_at__tensor0000o8011101213_tensor0000o8011101213_tensor0000o8010111213_tensor0000o8011101213_tensorptrf_0)
        /*0044*/ 	.word	0x00000000
.L_14:


//--------------------- .nv.info.kernel_cutlass_kernel_flash_attncuteflash_fwd_sm100FlashAttentionForwardSm100_object_at__tensor0000o8011101213_tensor0000o8011101213_tensor0000o8010111213_tensor0000o8011101213_tensorptrf_0 --------------------------
	.section	.nv.info.kernel_cutlass_kernel_flash_attncuteflash_fwd_sm100FlashAttentionForwardSm100_object_at__tensor0000o8011101213_tensor0000o8011101213_tensor0000o8010111213_tensor0000o8011101213_tensorptrf_0,"",@"SHT_CUDA_INFO"
	.sectionflags	@""
	.align	4


	//----- nvinfo : EIATTR_CUDA_API_VERSION
	.align		4
        /*0000*/ 	.byte	0x04, 0x37
        /*0002*/ 	.short	(.L_16 - .L_15)
.L_15:
        /*0004*/ 	.word	0x00000081


	//----- nvinfo : EIATTR_KPARAM_INFO
	.align		4
.L_16:
        /*0008*/ 	.byte	0x04, 0x17
        /*000a*/ 	.short	(.L_18 - .L_17)
.L_17:
        /*000c*/ 	.word	0x00000000
        /*0010*/ 	.short	0x000f
        /*0012*/ 	.short	0x02a8
        /*0014*/ 	.byte	0x00, 0xf0, 0x11, 0x00


	//----- nvinfo : EIATTR_KPARAM_INFO
	.align		4
.L_18:
        /*0018*/ 	.byte	0x04, 0x17
        /*001a*/ 	.short	(.L_20 - .L_19)
.L_19:
        /*001c*/ 	.word	0x00000000
        /*0020*/ 	.short	0x000e
        /*0022*/ 	.short	0x02a4
        /*0024*/ 	.byte	0x00, 0xf0, 0x11, 0x00


	//----- nvinfo : EIATTR_KPARAM_INFO
	.align		4
.L_20:
        /*0028*/ 	.byte	0x04, 0x17
        /*002a*/ 	.short	(.L_22 - .L_21)
.L_21:
        /*002c*/ 	.word	0x00000000
        /*0030*/ 	.short	0x000d
        /*0032*/ 	.short	0x0298
        /*0034*/ 	.byte	0x00, 0xf0, 0x31, 0x00


	//----- nvinfo : EIATTR_KPARAM_INFO
	.align		4
.L_22:
        /*0038*/ 	.byte	0x04, 0x17
        /*003a*/ 	.short	(.L_24 - .L_23)
.L_23:
        /*003c*/ 	.word	0x00000000
        /*0040*/ 	.short	0x000c
        /*0042*/ 	.short	0x028c
        /*0044*/ 	.byte	0x00, 0xf0, 0x31, 0x00


	//----- nvinfo : EIATTR_KPARAM_INFO
	.align		4
.L_24:
        /*0048*/ 	.byte	0x04, 0x17
        /*004a*/ 	.short	(.L_26 - .L_25)
.L_25:
        /*004c*/ 	.word	0x00000000
        /*0050*/ 	.short	0x000b
        /*0052*/ 	.short	0x0287
        /*0054*/ 	.byte	0x00, 0xf0, 0x0d, 0x00


	//----- nvinfo : EIATTR_KPARAM_INFO
	.align		4
.L_26:
        /*0058*/ 	.byte	0x04, 0x17
        /*005a*/ 	.short	(.L_28 - .L_27)
.L_27:
        /*005c*/ 	.word	0x00000000
        /*0060*/ 	.short	0x000a
        /*0062*/ 	.short	0x0284
        /*0064*/ 	.byte	0x00, 0xf0, 0x0d, 0x00


	//----- nvinfo : EIATTR_KPARAM_INFO
	.align		4
.L_28:
        /*0068*/ 	.byte	0x04, 0x17
        /*006a*/ 	.short	(.L_30 - .L_29)
.L_29:
        /*006c*/ 	.word	0x00000000
        /*0070*/ 	.short	0x0009
        /*0072*/ 	.short	0x0280
        /*0074*/ 	.byte	0x00, 0xf0, 0x11, 0x00


	//----- nvinfo : EIATTR_KPARAM_INFO
	.align		4
.L_30:
        /*0078*/ 	.byte	0x04, 0x17
        /*007a*/ 	.short	(.L_32 - .L_31)
.L_31:
        /*007c*/ 	.word	0x00000000
        /*0080*/ 	.short	0x0008
        /*0082*/ 	.short	0x0200
        /*0084*/ 	.byte	0x00, 0xf0, 0x01, 0x02


	//----- nvinfo : EIATTR_KPARAM_INFO
	.align		4
.L_32:
        /*0088*/ 	.byte	0x04, 0x17
        /*008a*/ 	.short	(.L_34 - .L_33)
.L_33:
        /*008c*/ 	.word	0x00000000
        /*0090*/ 	.short	0x0007
        /*0092*/ 	.short	0x0180
        /*0094*/ 	.byte	0x00, 0xf0, 0x01, 0x02


	//----- nvinfo : EIATTR_KPARAM_INFO
	.align		4
.L_34:
        /*0098*/ 	.byte	0x04, 0x17
        /*009a*/ 	.short	(.L_36 - .L_35)
.L_35:
        /*009c*/ 	.word	0x00000000
        /*00a0*/ 	.short	0x0006
        /*00a2*/ 	.short	0x0100
        /*00a4*/ 	.byte	0x00, 0xf0, 0x01, 0x02


	//----- nvinfo : EIATTR_KPARAM_INFO
	.align		4
.L_36:
        /*00a8*/ 	.byte	0x04, 0x17
        /*00aa*/ 	.short	(.L_38 - .L_37)
.L_37:
        /*00ac*/ 	.word	0x00000000
        /*00b0*/ 	.short	0x0005
        /*00b2*/ 	.short	0x0080
        /*00b4*/ 	.byte	0x00, 0xf0, 0x01, 0x02


	//----- nvinfo : EIATTR_KPARAM_INFO
	.align		4
.L_38:
        /*00b8*/ 	.byte	0x04, 0x17
        /*00ba*/ 	.short	(.L_40 - .L_39)
.L_39:
        /*00bc*/ 	.word	0x00000000
        /*00c0*/ 	.short	0x0004
        /*00c2*/ 	.short	0x0030
        /*00c4*/ 	.byte	0x00, 0xf0, 0xa1, 0x00


	//----- nvinfo : EIATTR_KPARAM_INFO
	.align		4
.L_40:
        /*00c8*/ 	.byte	0x04, 0x17
        /*00ca*/ 	.short	(.L_42 - .L_41)
.L_41:
        /*00cc*/ 	.word	0x00000000
        /*00d0*/ 	.short	0x0003
        /*00d2*/ 	.short	0x0024
        /*00d4*/ 	.byte	0x00, 0xf0, 0x31, 0x00


	//----- nvinfo : EIATTR_KPARAM_INFO
	.align		4
.L_42:
        /*00d8*/ 	.byte	0x04, 0x17
        /*00da*/ 	.short	(.L_44 - .L_43)
.L_43:
        /*00dc*/ 	.word	0x00000000
        /*00e0*/ 	.short	0x0002
        /*00e2*/ 	.short	0x0018
        /*00e4*/ 	.byte	0x00, 0xf0, 0x31, 0x00


	//----- nvinfo : EIATTR_KPARAM_INFO
	.align		4
.L_44:
        /*00e8*/ 	.byte	0x04, 0x17
        /*00ea*/ 	.short	(.L_46 - .L_45)
.L_45:
        /*00ec*/ 	.word	0x00000000
        /*00f0*/ 	.short	0x0001
        /*00f2*/ 	.short	0x000c
        /*00f4*/ 	.byte	0x00, 0xf0, 0x31, 0x00


	//----- nvinfo : EIATTR_KPARAM_INFO
	.align		4
.L_46:
        /*00f8*/ 	.byte	0x04, 0x17
        /*00fa*/ 	.short	(.L_48 - .L_47)
.L_47:
        /*00fc*/ 	.word	0x00000000
        /*0100*/ 	.short	0x0000
        /*0102*/ 	.short	0x0000
        /*0104*/ 	.byte	0x00, 0xf0, 0x31, 0x00


	//----- nvinfo : EIATTR_AT_ENTRY_FRAGMENTS
	.align		4
.L_48:
        /*0108*/ 	.byte	0x04, 0x4f
        /*010a*/ 	.short	(.L_50 - .L_49)


	//   ....[0]....
.L_49:
        /*010c*/ 	.word	0x00000004


	//----- nvinfo : EIATTR_RESERVED_SMEM_USED
	.align		4
.L_50:
        /*0110*/ 	.byte	0x01, 0x41
	.zero		2


	//----- nvinfo : EIATTR_SPARSE_MMA_MASK
	.align		4
        /*0114*/ 	.byte	0x03, 0x50
        /*0116*/ 	.short	0x0000


	//----- nvinfo : EIATTR_TCGEN05_1CTA_USED
	.align		4
        /*0118*/ 	.byte	0x01, 0x51
	.zero		2


	//----- nvinfo : EIATTR_MAXREG_COUNT
	.align		4
        /*011c*/ 	.byte	0x03, 0x1b
        /*011e*/ 	.short	0x0080


	//----- nvinfo : EIATTR_NUM_BARRIERS
	.align		4
        /*0120*/ 	.byte	0x02, 0x4c
        /*0122*/ 	.byte	0x10
	.zero		1


	//----- nvinfo : EIATTR_INT_WARP_WIDE_INSTR_OFFSETS
	.align		4
        /*0124*/ 	.byte	0x04, 0x31
        /*0126*/ 	.short	(.L_52 - .L_51)


	//   ....[0]....
.L_51:
        /*0128*/ 	.word	0x00003700


	//   ....[1]....
        /*012c*/ 	.word	0x00003730


	//----- nvinfo : EIATTR_COOP_GROUP_MASK_REGIDS
	.align		4
.L_52:
        /*0130*/ 	.byte	0x04, 0x29
        /*0132*/ 	.short	(.L_54 - .L_53)


	//   ....[0]....
.L_53:
        /*0134*/ 	.word	0xffffffff


	//   ....[1]....
        /*0138*/ 	.word	0xffffffff


	//   ....[2]....
        /*013c*/ 	.word	0xffffffff


	//   ....[3]....
        /*0140*/ 	.word	0xffffffff


	//   ....[4]....
        /*0144*/ 	.word	0xffffffff


	//   ....[5]....
        /*0148*/ 	.word	0xffffffff


	//   ....[6]....
        /*014c*/ 	.word	0xffffffff


	//   ....[7]....
        /*0150*/ 	.word	0xffffffff


	//   ....[8]....
        /*0154*/ 	.word	0xffffffff


	//----- nvinfo : EIATTR_COOP_GROUP_INSTR_OFFSETS
	.align		4
.L_54:
        /*0158*/ 	.byte	0x04, 0x28
        /*015a*/ 	.short	(.L_56 - .L_55)


	//   ....[0]....
.L_55:
        /*015c*/ 	.word	0x00001070


	//   ....[1]....
        /*0160*/ 	.word	0x00001330


	//   ....[2]....
        /*0164*/ 	.word	0x00001480


	//   ....[3]....
        /*0168*/ 	.word	0x000035a0


	//   ....[4]....
        /*016c*/ 	.word	0x000037e0


	//   ....[5]....
        /*0170*/ 	.word	0x00008450


	//   ....[6]....
        /*0174*/ 	.word	0x0000a000


	//   ....[7]....
        /*0178*/ 	.word	0x0000ac60


	//   ....[8]....
        /*017c*/ 	.word	0x0000b060


	//----- nvinfo : EIATTR_REG_RECONFIG
	.align		4
.L_56:
        /*0180*/ 	.byte	0x01, 0x54
	.zero		2


	//----- nvinfo : EIATTR_VRC_CTA_INIT_COUNT
	.align		4
        /*0184*/ 	.byte	0x02, 0x4a
        /*0186*/ 	.byte	0x80
	.zero		1


	//----- nvinfo : EIATTR_MBARRIER_INSTR_OFFSETS
	.align		4
        /*0188*/ 	.byte	0x04, 0x39
        /*018a*/ 	.short	(.L_58 - .L_57)


	//   ....[0]....
.L_57:
        /*018c*/ 	.word	0x000002e0
        /*0190*/ 	.word	0x000000ff
        /*0194*/ 	.word	0x00000000
        /*0198*/ 	.short	0x0100
        /*019a*/ 	.byte	0x04
	.zero		1


	//   ....[1]....
        /*019c*/ 	.word	0x000002f0
        /*01a0*/ 	.word	0x000000ff
        /*01a4*/ 	.word	0x00000008
        /*01a8*/ 	.short	0x0100
        /*01aa*/ 	.byte	0x04
	.zero		1


	//   ....[2]....
        /*01ac*/ 	.word	0x00000300
        /*01b0*/ 	.word	0x000000ff
        /*01b4*/ 	.word	0x00000010
        /*01b8*/ 	.short	0x0100
        /*01ba*/ 	.byte	0x04
	.zero		1


	//   ....[3]....
        /*01bc*/ 	.word	0x00000310
        /*01c0*/ 	.word	0x000000ff
        /*01c4*/ 	.word	0x00000018
        /*01c8*/ 	.short	0x0100
        /*01ca*/ 	.byte	0x04
	.zero		1


	//   ....[4]....
        /*01cc*/ 	.word	0x00000320
        /*01d0*/ 	.word	0x000000ff
        /*01d4*/ 	.word	0x00000020
        /*01d8*/ 	.short	0x0100
        /*01da*/ 	.byte	0x04
	.zero		1


	//   ....[5]....
        /*01dc*/ 	.word	0x00000330
        /*01e0*/ 	.word	0x000000ff
        /*01e4*/ 	.word	0x00000028
        /*01e8*/ 	.short	0x0100
        /*01ea*/ 	.byte	0x04
	.zero		1


	//   ....[6]....
        /*01ec*/ 	.word	0x00000340
        /*01f0*/ 	.word	0x000000ff
        /*01f4*/ 	.word	0x00000030
        /*01f8*/ 	.short	0x0100
        /*01fa*/ 	.byte	0x04
	.zero		1


	//   ....[7]....
        /*01fc*/ 	.word	0x00000350
        /*0200*/ 	.word	0x000000ff
        /*0204*/ 	.word	0x00000038
        /*0208*/ 	.short	0x0100
        /*020a*/ 	.byte	0x04
	.zero		1


	//   ....[8]....
        /*020c*/ 	.word	0x00000360
        /*0210*/ 	.word	0x000000ff
        /*0214*/ 	.word	0x00000040
        /*0218*/ 	.short	0x0100
        /*021a*/ 	.byte	0x04
	.zero		1


	//   ....[9]....
        /*021c*/ 	.word	0x00000370
        /*0220*/ 	.word	0x000000ff
        /*0224*/ 	.word	0x00000048
        /*0228*/ 	.short	0x0100
        /*022a*/ 	.byte	0x04
	.zero		1


	//   ....[10]....
        /*022c*/ 	.word	0x00000380
        /*0230*/ 	.word	0x000000ff
        /*0234*/ 	.word	0x00000050
        /*0238*/ 	.short	0x0100
        /*023a*/ 	.byte	0x04
	.zero		1


	//   ....[11]....
        /*023c*/ 	.word	0x00000390
        /*0240*/ 	.word	0x000000ff
        /*0244*/ 	.word	0x00000058
        /*0248*/ 	.short	0x0100
        /*024a*/ 	.byte	0x04
	.zero		1


	//   ....[12]....
        /*024c*/ 	.word	0x000003a0
        /*0250*/ 	.word	0x000000ff
        /*0254*/ 	.word	0x00000060
        /*0258*/ 	.short	0x0100
        /*025a*/ 	.byte	0x04
	.zero		1


	//   ....[13]....
        /*025c*/ 	.word	0x000003b0
        /*0260*/ 	.word	0x000000ff
        /*0264*/ 	.word	0x00000068
        /*0268*/ 	.short	0x0100
        /*026a*/ 	.byte	0x04
	.zero		1


	//   ....[14]....
        /*026c*/ 	.word	0x000003c0
        /*0270*/ 	.word	0x000000ff
        /*0274*/ 	.word	0x00000070
        /*0278*/ 	.short	0x0100
        /*027a*/ 	.byte	0x04
	.zero		1


	//   ....[15]....
        /*027c*/ 	.word	0x000003d0
        /*0280*/ 	.word	0x000000ff
        /*0284*/ 	.word	0x00000078
        /*0288*/ 	.short	0x0100
        /*028a*/ 	.byte	0x04
	.zero		1


	//   ....[16]....
        /*028c*/ 	.word	0x000003e0
        /*0290*/ 	.word	0x000000ff
        /*0294*/ 	.word	0x00000080
        /*0298*/ 	.short	0x0100
        /*029a*/ 	.byte	0x04
	.zero		1


	//   ....[17]....
        /*029c*/ 	.word	0x000003f0
        /*02a0*/ 	.word	0x000000ff
        /*02a4*/ 	.word	0x00000088
        /*02a8*/ 	.short	0x0100
        /*02aa*/ 	.byte	0x04
	.zero		1


	//   ....[18]....
        /*02ac*/ 	.word	0x00000400
        /*02b0*/ 	.word	0x000000ff
        /*02b4*/ 	.word	0x00000090
        /*02b8*/ 	.short	0x0100
        /*02ba*/ 	.byte	0x04
	.zero		1


	//   ....[19]....
        /*02bc*/ 	.word	0x00000410
        /*02c0*/ 	.word	0x000000ff
        /*02c4*/ 	.word	0x00000098
        /*02c8*/ 	.short	0x0100
        /*02ca*/ 	.byte	0x04
	.zero		1


	//   ....[20]....
        /*02cc*/ 	.word	0x00000420
        /*02d0*/ 	.word	0x000000ff
        /*02d4*/ 	.word	0x000000a0
        /*02d8*/ 	.short	0x0100
        /*02da*/ 	.byte	0x04
	.zero		1


	//   ....[21]....
        /*02dc*/ 	.word	0x00000430
        /*02e0*/ 	.word	0x000000ff
        /*02e4*/ 	.word	0x000000a8
        /*02e8*/ 	.short	0x0100
        /*02ea*/ 	.byte	0x04
	.zero		1


	//   ....[22]....
        /*02ec*/ 	.word	0x00000440
        /*02f0*/ 	.word	0x000000ff
        /*02f4*/ 	.word	0x000000b0
        /*02f8*/ 	.short	0x0100
        /*02fa*/ 	.byte	0x04
	.zero		1


	//   ....[23]....
        /*02fc*/ 	.word	0x00000450
        /*0300*/ 	.word	0x000000ff
        /*0304*/ 	.word	0x000000b8
        /*0308*/ 	.short	0x0100
        /*030a*/ 	.byte	0x04
	.zero		1


	//   ....[24]....
        /*030c*/ 	.word	0x00000460
        /*0310*/ 	.word	0x000000ff
        /*0314*/ 	.word	0x000000c0
        /*0318*/ 	.short	0x0100
        /*031a*/ 	.byte	0x04
	.zero		1


	//   ....[25]....
        /*031c*/ 	.word	0x00000470
        /*0320*/ 	.word	0x000000ff
        /*0324*/ 	.word	0x000000c8
        /*0328*/ 	.short	0x0100
        /*032a*/ 	.byte	0x04
	.zero		1


	//   ....[26]....
        /*032c*/ 	.word	0x00000480
        /*0330*/ 	.word	0x000000ff
        /*0334*/ 	.word	0x000000d0
        /*0338*/ 	.short	0x0100
        /*033a*/ 	.byte	0x04
	.zero		1


	//   ....[27]....
        /*033c*/ 	.word	0x00000490
        /*0340*/ 	.word	0x000000ff
        /*0344*/ 	.word	0x000000d8
        /*0348*/ 	.short	0x0100
        /*034a*/ 	.byte	0x04
	.zero		1


	//   ....[28]....
        /*034c*/ 	.word	0x000004a0
        /*0350*/ 	.word	0x000000ff
        /*0354*/ 	.word	0x000000e0
        /*0358*/ 	.short	0x0100
        /*035a*/ 	.byte	0x04
	.zero		1


	//   ....[29]....
        /*035c*/ 	.word	0x000004b0
        /*0360*/ 	.word	0x000000ff
        /*0364*/ 	.word	0x000000e8
        /*0368*/ 	.short	0x0100
        /*036a*/ 	.byte	0x04
	.zero		1


	//   ....[30]....
        /*036c*/ 	.word	0x000004c0
        /*0370*/ 	.word	0x000000ff
        /*0374*/ 	.word	0x000000f0
        /*0378*/ 	.short	0x0100
        /*037a*/ 	.byte	0x04
	.zero		1


	//   ....[31]....
        /*037c*/ 	.word	0x000004d0
        /*0380*/ 	.word	0x000000ff
        /*0384*/ 	.word	0x000000f8
        /*0388*/ 	.short	0x0100
        /*038a*/ 	.byte	0x04
	.zero		1


	//   ....[32]....
        /*038c*/ 	.word	0x000004e0
        /*0390*/ 	.word	0x000000ff
        /*0394*/ 	.word	0x00000100
        /*0398*/ 	.short	0x0100
        /*039a*/ 	.byte	0x04
	.zero		1


	//   ....[33]....
        /*039c*/ 	.word	0x000004f0
        /*03a0*/ 	.word	0x000000ff
        /*03a4*/ 	.word	0x00000108
        /*03a8*/ 	.short	0x0100
        /*03aa*/ 	.byte	0x04
	.zero		1


	//   ....[34]....
        /*03ac*/ 	.word	0x00000500
        /*03b0*/ 	.word	0x000000ff
        /*03b4*/ 	.word	0x00000110
        /*03b8*/ 	.short	0x0100
        /*03ba*/ 	.byte	0x04
	.zero		1


	//   ....[35]....
        /*03bc*/ 	.word	0x00000510
        /*03c0*/ 	.word	0x000000ff
        /*03c4*/ 	.word	0x00000118
        /*03c8*/ 	.short	0x0100
        /*03ca*/ 	.byte	0x04
	.zero		1


	//   ....[36]....
        /*03cc*/ 	.word	0x00000520
        /*03d0*/ 	.word	0x000000ff
        /*03d4*/ 	.word	0x00000120
        /*03d8*/ 	.short	0x0100
        /*03da*/ 	.byte	0x04
	.zero		1


	//   ....[37]....
        /*03dc*/ 	.word	0x00000530
        /*03e0*/ 	.word	0x000000ff
        /*03e4*/ 	.word	0x00000128
        /*03e8*/ 	.short	0x0100
        /*03ea*/ 	.byte	0x04
	.zero		1


	//   ....[38]....
        /*03ec*/ 	.word	0x00000a40
        /*03f0*/ 	.word	0x000000ff
        /*03f4*/ 	.word	0x00000110
        /*03f8*/ 	.short	0x010a
        /*03fa*/ 	.byte	0x0e
	.zero		1


	//   ....[39]....
        /*03fc*/ 	.word	0x00000c60
        /*0400*/ 	.word	0x000000ff
        /*0404*/ 	.word	0x00000118
        /*0408*/ 	.short	0x010a
        /*040a*/ 	.byte	0x0e
	.zero		1


	//   ....[40]....
        /*040c*/ 	.word	0x00000f20
        /*0410*/ 	.word	0x000000ff
        /*0414*/ 	.word	0x00000120
        /*0418*/ 	.short	0x0101
        /*041a*/ 	.byte	0x0e
	.zero		1


	//   ....[41]....
        /*041c*/ 	.word	0x00000f50
        /*0420*/ 	.word	0x000000ff
        /*0424*/ 	.word	0x00000128
        /*0428*/ 	.short	0x0101
        /*042a*/ 	.byte	0x0e
	.zero		1


	//   ....[42]....
        /*042c*/ 	.word	0x00001850
        /*0430*/ 	.word	0x000000ff
        /*0434*/ 	.word	0x00000000
        /*0438*/ 	.short	0x010a
        /*043a*/ 	.byte	0x04
	.zero		1


	//   ....[43]....
        /*043c*/ 	.word	0x000018a0
        /*0440*/ 	.word	0x000000ff
        /*0444*/ 	.word	0x00000020
        /*0448*/ 	.short	0x010a
        /*044a*/ 	.byte	0x17
	.zero		1


	//   ....[44]....
        /*044c*/ 	.word	0x00001b90
        /*0450*/ 	.word	0x000000ff
        /*0454*/ 	.word	0x00000008
        /*0458*/ 	.short	0x010a
        /*045a*/ 	.byte	0x04
	.zero		1


	//   ....[45]....
        /*045c*/ 	.word	0x00001e90
        /*0460*/ 	.word	0x000000ff
        /*0464*/ 	.word	0x00000000
        /*0468*/ 	.short	0x010a
        /*046a*/ 	.byte	0x28
	.zero		1


	//   ....[46]....
        /*046c*/ 	.word	0x00001f00
        /*0470*/ 	.word	0x000000ff
        /*0474*/ 	.word	0x000000a0
        /*0478*/ 	.short	0x010a
        /*047a*/ 	.byte	0x04
	.zero		1


	//   ....[47]....
        /*047c*/ 	.word	0x00002240
        /*0480*/ 	.word	0x000000ff
        /*0484*/ 	.word	0x000000b0
        /*0488*/ 	.short	0x010a
        /*048a*/ 	.byte	0x04
	.zero		1


	//   ....[48]....
        /*048c*/ 	.word	0x00002410
        /*0490*/ 	.word	0x000000ff
        /*0494*/ 	.word	0x00000000
        /*0498*/ 	.short	0x010a
        /*049a*/ 	.byte	0x26
	.zero		1


	//   ....[49]....
        /*049c*/ 	.word	0x000026f0
        /*04a0*/ 	.word	0x000000ff
        /*04a4*/ 	.word	0x000000a8
        /*04a8*/ 	.short	0x010a
        /*04aa*/ 	.byte	0x04
	.zero		1


	//   ....[50]....
        /*04ac*/ 	.word	0x000029b0
        /*04b0*/ 	.word	0x000000ff
        /*04b4*/ 	.word	0x000000b8
        /*04b8*/ 	.short	0x010a
        /*04ba*/ 	.byte	0x04
	.zero		1


	//   ....[51]....
        /*04bc*/ 	.word	0x00002c40
        /*04c0*/ 	.word	0x000000ff
        /*04c4*/ 	.word	0x00000020
        /*04c8*/ 	.short	0x010a
        /*04ca*/ 	.byte	0x11
	.zero		1


	//   ....[52]....
        /*04cc*/ 	.word	0x00002cc0
        /*04d0*/ 	.word	0x000000ff
        /*04d4*/ 	.word	0x000000a0
        /*04d8*/ 	.short	0x010a
        /*04da*/ 	.byte	0x04
	.zero		1


	//   ....[53]....
        /*04dc*/ 	.word	0x00002f90
        /*04e0*/ 	.word	0x000000ff
        /*04e4*/ 	.word	0x000000b0
        /*04e8*/ 	.short	0x010a
        /*04ea*/ 	.byte	0x04
	.zero		1


	//   ....[54]....
        /*04ec*/ 	.word	0x000030e0
        /*04f0*/ 	.word	0x000000ff
        /*04f4*/ 	.word	0x000000a8
        /*04f8*/ 	.short	0x010a
        /*04fa*/ 	.byte	0x04
	.zero		1


	//   ....[55]....
        /*04fc*/ 	.word	0x000032d0
        /*0500*/ 	.word	0x000000ff
        /*0504*/ 	.word	0x000000b8
        /*0508*/ 	.short	0x010a
        /*050a*/ 	.byte	0x04
	.zero		1


	//   ....[56]....
        /*050c*/ 	.word	0x00003d00
        /*0510*/ 	.word	0x000000ff
        /*0514*/ 	.word	0x00000058
        /*0518*/ 	.short	0x010a
        /*051a*/ 	.byte	0x09
	.zero		1


	//   ....[57]....
        /*051c*/ 	.word	0x000040d0
        /*0520*/ 	.word	0x000000ff
        /*0524*/ 	.word	0x00000010
        /*0528*/ 	.short	0x010a
        /*052a*/ 	.byte	0x28
	.zero		1


	//   ....[58]....
        /*052c*/ 	.word	0x00004440
        /*0530*/ 	.word	0x000000ff
        /*0534*/ 	.word	0x00000018
        /*0538*/ 	.short	0x010a
        /*053a*/ 	.byte	0x0e
	.zero		1


	//   ....[59]....
        /*053c*/ 	.word	0x00004830
        /*0540*/ 	.word	0x000000ff
        /*0544*/ 	.word	0x00000058
        /*0548*/ 	.short	0x010a
        /*054a*/ 	.byte	0x04
	.zero		1


	//   ....[60]....
        /*054c*/ 	.word	0x00004f00
        /*0550*/ 	.word	0x000000ff
        /*0554*/ 	.word	0x00000058
        /*0558*/ 	.short	0x010a
        /*055a*/ 	.byte	0x31
	.zero		1


	//   ....[61]....
        /*055c*/ 	.word	0x00005340
        /*0560*/ 	.word	0x000000ff
        /*0564*/ 	.word	0x00000058
        /*0568*/ 	.short	0x010a
        /*056a*/ 	.byte	0x05
	.zero		1


	//   ....[62]....
        /*056c*/ 	.word	0x00005a30
        /*0570*/ 	.word	0x000000ff
        /*0574*/ 	.word	0x00000058
        /*0578*/ 	.short	0x010a
        /*057a*/ 	.byte	0x06
	.zero		1


	//   ....[63]....
        /*057c*/ 	.word	0x00005ab0
        /*0580*/ 	.word	0x000000ff
        /*0584*/ 	.word	0x00000018
        /*0588*/ 	.short	0x010a
        /*058a*/ 	.byte	0x07
	.zero		1


	//   ....[64]....
        /*058c*/ 	.word	0x00005f30
        /*0590*/ 	.word	0x000000ff
        /*0594*/ 	.word	0x00000100
        /*0598*/ 	.short	0x010a
        /*059a*/ 	.byte	0x05
	.zero		1


	//   ....[65]....
        /*059c*/ 	.word	0x00005f50
        /*05a0*/ 	.word	0x000000ff
        /*05a4*/ 	.word	0x00000090
        /*05a8*/ 	.short	0x010a
        /*05aa*/ 	.byte	0x05
	.zero		1


	//   ....[66]....
        /*05ac*/ 	.word	0x00008020
        /*05b0*/ 	.word	0x000000ff
        /*05b4*/ 	.word	0x000000a0
        /*05b8*/ 	.short	0x0101
        /*05ba*/ 	.byte	0x05
	.zero		1


	//   ....[67]....
        /*05bc*/ 	.word	0x00008470
        /*05c0*/ 	.word	0x000000ff
        /*05c4*/ 	.word	0x000000b0
        /*05c8*/ 	.short	0x0101
        /*05ca*/ 	.byte	0x05
	.zero		1


	//   ....[68]....
        /*05cc*/ 	.word	0x000084b0
        /*05d0*/ 	.word	0x000000ff
        /*05d4*/ 	.word	0x00000000
        /*05d8*/ 	.short	0x010a
        /*05da*/ 	.byte	0x08
	.zero		1


	//   ....[69]....
        /*05dc*/ 	.word	0x00008560
        /*05e0*/ 	.word	0x000000ff
        /*05e4*/ 	.word	0x00000090
        /*05e8*/ 	.short	0x010a
        /*05ea*/ 	.byte	0x06
	.zero		1


	//   ....[70]....
        /*05ec*/ 	.word	0x00009cf0
        /*05f0*/ 	.word	0x000000ff
        /*05f4*/ 	.word	0x000000a0
        /*05f8*/ 	.short	0x0101
        /*05fa*/ 	.byte	0x06
	.zero		1


	//   ....[71]....
        /*05fc*/ 	.word	0x0000a020
        /*0600*/ 	.word	0x000000ff
        /*0604*/ 	.word	0x000000b0
        /*0608*/ 	.short	0x0101
        /*060a*/ 	.byte	0x06
	.zero		1


	//   ....[72]....
        /*060c*/ 	.word	0x0000a030
        /*0610*/ 	.word	0x000000ff
        /*0614*/ 	.word	0x00000100
        /*0618*/ 	.short	0x010a
        /*061a*/ 	.byte	0x06
	.zero		1


	//   ....[73]....
        /*061c*/ 	.word	0x0000a650
        /*0620*/ 	.word	0x000000ff
        /*0624*/ 	.word	0x00000100
        /*0628*/ 	.short	0x010a
        /*062a*/ 	.byte	0x04
	.zero		1


	//   ....[74]....
        /*062c*/ 	.word	0x0000a910
        /*0630*/ 	.word	0x000000ff
        /*0634*/ 	.word	0x000000a0
        /*0638*/ 	.short	0x0101
        /*063a*/ 	.byte	0x07
	.zero		1


	//   ....[75]....
        /*063c*/ 	.word	0x0000a950
        /*0640*/ 	.word	0x000000ff
        /*0644*/ 	.word	0x000000a8
        /*0648*/ 	.short	0x0101
        /*064a*/ 	.byte	0x07
	.zero		1


	//   ....[76]....
        /*064c*/ 	.word	0x0000abe0
        /*0650*/ 	.word	0x000000ff
        /*0654*/ 	.word	0x00000100
        /*0658*/ 	.short	0x0101
        /*065a*/ 	.byte	0x07
	.zero		1


	//   ....[77]....
        /*065c*/ 	.word	0x0000aff0
        /*0660*/ 	.word	0x000000ff
        /*0664*/ 	.word	0x000000a0
        /*0668*/ 	.short	0x0101
        /*066a*/ 	.byte	0x07
	.zero		1


	//   ....[78]....
        /*066c*/ 	.word	0x0000b020
        /*0670*/ 	.word	0x000000ff
        /*0674*/ 	.word	0x00000108
        /*0678*/ 	.short	0x0101
        /*067a*/ 	.byte	0x07
	.zero		1


	//   ....[79]....
        /*067c*/ 	.word	0x0000b3e0
        /*0680*/ 	.word	0x000000ff
        /*0684*/ 	.word	0x000000a8
        /*0688*/ 	.short	0x0101
        /*068a*/ 	.byte	0x07
	.zero		1


	//   ....[80]....
        /*068c*/ 	.word	0x0000b3f0
        /*0690*/ 	.word	0x000000ff
        /*0694*/ 	.word	0x00000100
        /*0698*/ 	.short	0x0101
        /*069a*/ 	.byte	0x07
	.zero		1


	//   ....[81]....
        /*069c*/ 	.word	0x0000b420
        /*06a0*/ 	.word	0x000000ff
        /*06a4*/ 	.word	0x00000108
        /*06a8*/ 	.short	0x0101
        /*06aa*/ 	.byte	0x07
	.zero		1


	//   ....[82]....
        /*06ac*/ 	.word	0x0000b4a0
        /*06b0*/ 	.word	0x000000ff
        /*06b4*/ 	.word	0x00000100
        /*06b8*/ 	.short	0x0101
        /*06ba*/ 	.byte	0x07
	.zero		1


	//   ....[83]....
        /*06bc*/ 	.word	0x0000b4b0
        /*06c0*/ 	.word	0x000000ff
        /*06c4*/ 	.word	0x000000d0
        /*06c8*/ 	.short	0x010a
        /*06ca*/ 	.byte	0x07
	.zero		1


	//   ....[84]....
        /*06cc*/ 	.word	0x0000b4d0
        /*06d0*/ 	.word	0x000000ff
        /*06d4*/ 	.word	0x00000120
        /*06d8*/ 	.short	0x010a
        /*06da*/ 	.byte	0x07
	.zero		1


	//   ....[85]....
        /*06dc*/ 	.word	0x0000bb70
        /*06e0*/ 	.word	0x000000ff
        /*06e4*/ 	.word	0x000000a0
        /*06e8*/ 	.short	0x0101
        /*06ea*/ 	.byte	0x07
	.zero		1


	//   ....[86]....
        /*06ec*/ 	.word	0x0000bb90
        /*06f0*/ 	.word	0x000000ff
        /*06f4*/ 	.word	0x00000110
        /*06f8*/ 	.short	0x0101
        /*06fa*/ 	.byte	0x07
	.zero		1


	//   ....[87]....
        /*06fc*/ 	.word	0x0000bbd0
        /*0700*/ 	.word	0x000000ff
        /*0704*/ 	.word	0x00000108
        /*0708*/ 	.short	0x0101
        /*070a*/ 	.byte	0x07
	.zero		1


	//   ....[88]....
        /*070c*/ 	.word	0x0000bbe0
        /*0710*/ 	.word	0x000000ff
        /*0714*/ 	.word	0x000000d8
        /*0718*/ 	.short	0x010a
        /*071a*/ 	.byte	0x07
	.zero		1


	//   ....[89]....
        /*071c*/ 	.word	0x0000bc00
        /*0720*/ 	.word	0x000000ff
        /*0724*/ 	.word	0x00000128
        /*0728*/ 	.short	0x010a
        /*072a*/ 	.byte	0x07
	.zero		1


	//   ....[90]....
        /*072c*/ 	.word	0x0000c4f0
        /*0730*/ 	.word	0x000000ff
        /*0734*/ 	.word	0x000000a8
        /*0738*/ 	.short	0x0101
        /*073a*/ 	.byte	0x07
	.zero		1


	//   ....[91]....
        /*073c*/ 	.word	0x0000c550
        /*0740*/ 	.word	0x000000ff
        /*0744*/ 	.word	0x00000118
        /*0748*/ 	.short	0x0101
        /*074a*/ 	.byte	0x07
	.zero		1


	//   ....[92]....
        /*074c*/ 	.word	0x0000c6f0
        /*0750*/ 	.word	0x000000ff
        /*0754*/ 	.word	0x00000128
        /*0758*/ 	.short	0x010a
        /*075a*/ 	.byte	0x07
	.zero		1


	//   ....[93]....
        /*075c*/ 	.word	0x0000c760
        /*0760*/ 	.word	0x0000000a
        /*0764*/ 	.word	0x00000110
        /*0768*/ 	.short	0x010a
        /*076a*/ 	.byte	0xff
	.zero		1


	//   ....[94]....
        /*076c*/ 	.word	0x0000c7e0
        /*0770*/ 	.word	0x0000000a
        /*0774*/ 	.word	0x00000118
        /*0778*/ 	.short	0x010a
        /*077a*/ 	.byte	0xff
	.zero		1


	//   ....[95]....
        /*077c*/ 	.word	0x0000c860
        /*0780*/ 	.word	0x00000004
        /*0784*/ 	.word	0x00000000
        /*0788*/ 	.short	0x010a
        /*078a*/ 	.byte	0xff
	.zero		1


	//   ....[96]....
        /*078c*/ 	.word	0x0000c8e0
        /*0790*/ 	.word	0x00000004
        /*0794*/ 	.word	0x00000020
        /*0798*/ 	.short	0x010a
        /*079a*/ 	.byte	0xff
	.zero		1


	//   ....[97]....
        /*079c*/ 	.word	0x0000c960
        /*07a0*/ 	.word	0x00000004
        /*07a4*/ 	.word	0x00000008
        /*07a8*/ 	.short	0x010a
        /*07aa*/ 	.byte	0xff
	.zero		1


	//   ....[98]....
        /*07ac*/ 	.word	0x0000c9e0
        /*07b0*/ 	.word	0x0000000d
        /*07b4*/ 	.word	0x00000000
        /*07b8*/ 	.short	0x010a
        /*07ba*/ 	.byte	0xff
	.zero		1


	//   ....[99]....
        /*07bc*/ 	.word	0x0000ca60
        /*07c0*/ 	.word	0x0000000d
        /*07c4*/ 	.word	0x000000a0
        /*07c8*/ 	.short	0x010a
        /*07ca*/ 	.byte	0xff
	.zero		1


	//   ....[100]....
        /*07cc*/ 	.word	0x0000cae0
        /*07d0*/ 	.word	0x0000000d
        /*07d4*/ 	.word	0x000000b0
        /*07d8*/ 	.short	0x010a
        /*07da*/ 	.byte	0xff
	.zero		1


	//   ....[101]....
        /*07dc*/ 	.word	0x0000cb60
        /*07e0*/ 	.word	0x0000000d
        /*07e4*/ 	.word	0x00000000
        /*07e8*/ 	.short	0x010a
        /*07ea*/ 	.byte	0xff
	.zero		1


	//   ....[102]....
        /*07ec*/ 	.word	0x0000cbe0
        /*07f0*/ 	.word	0x0000000d
        /*07f4*/ 	.word	0x000000a8
        /*07f8*/ 	.short	0x010a
        /*07fa*/ 	.byte	0xff
	.zero		1


	//   ....[103]....
        /*07fc*/ 	.word	0x0000cc60
        /*0800*/ 	.word	0x0000000d
        /*0804*/ 	.word	0x000000b8
        /*0808*/ 	.short	0x010a
        /*080a*/ 	.byte	0xff
	.zero		1


	//   ....[104]....
        /*080c*/ 	.word	0x0000cce0
        /*0810*/ 	.word	0x00000004
        /*0814*/ 	.word	0x00000020
        /*0818*/ 	.short	0x010a
        /*081a*/ 	.byte	0xff
	.zero		1


	//   ....[105]....
        /*081c*/ 	.word	0x0000cd60
        /*0820*/ 	.word	0x00000006
        /*0824*/ 	.word	0x000000a0
        /*0828*/ 	.short	0x010a
        /*082a*/ 	.byte	0xff
	.zero		1


	//   ....[106]....
        /*082c*/ 	.word	0x0000cde0
        /*0830*/ 	.word	0x00000006
        /*0834*/ 	.word	0x000000b0
        /*0838*/ 	.short	0x010a
        /*083a*/ 	.byte	0xff
	.zero		1


	//   ....[107]....
        /*083c*/ 	.word	0x0000ce60
        /*0840*/ 	.word	0x00000006
        /*0844*/ 	.word	0x000000a8
        /*0848*/ 	.short	0x010a
        /*084a*/ 	.byte	0xff
	.zero		1


	//   ....[108]....
        /*084c*/ 	.word	0x0000cee0
        /*0850*/ 	.word	0x00000004
        /*0854*/ 	.word	0x000000b8
        /*0858*/ 	.short	0x010a
        /*085a*/ 	.byte	0xff
	.zero		1


	//   ....[109]....
        /*085c*/ 	.word	0x0000cf60
        /*0860*/ 	.word	0x00000004
        /*0864*/ 	.word	0x00000058
        /*0868*/ 	.short	0x010a
        /*086a*/ 	.byte	0xff
	.zero		1


	//   ....[110]....
        /*086c*/ 	.word	0x0000cff0
        /*0870*/ 	.word	0x00000004
        /*0874*/ 	.word	0x00000010
        /*0878*/ 	.short	0x010a
        /*087a*/ 	.byte	0xff
	.zero		1


	//   ....[111]....
        /*087c*/ 	.word	0x0000d080
        /*0880*/ 	.word	0x00000004
        /*0884*/ 	.word	0x00000018
        /*0888*/ 	.short	0x010a
        /*088a*/ 	.byte	0xff
	.zero		1


	//   ....[112]....
        /*088c*/ 	.word	0x0000d100
        /*0890*/ 	.word	0x00000004
        /*0894*/ 	.word	0x00000058
        /*0898*/ 	.short	0x010a
        /*089a*/ 	.byte	0xff
	.zero		1


	//   ....[113]....
        /*089c*/ 	.word	0x0000d180
        /*08a0*/ 	.word	0x00000005
        /*08a4*/ 	.word	0x00000058
        /*08a8*/ 	.short	0x010a
        /*08aa*/ 	.byte	0xff
	.zero		1


	//   ....[114]....
        /*08ac*/ 	.word	0x0000d200
        /*08b0*/ 	.word	0x00000010
        /*08b4*/ 	.word	0x00000058
        /*08b8*/ 	.short	0x010a
        /*08ba*/ 	.byte	0xff
	.zero		1


	//   ....[115]....
        /*08bc*/ 	.word	0x0000d290
        /*08c0*/ 	.word	0x00000004
        /*08c4*/ 	.word	0x00000058
        /*08c8*/ 	.short	0x010a
        /*08ca*/ 	.byte	0xff
	.zero		1


	//   ....[116]....
        /*08cc*/ 	.word	0x0000d320
        /*08d0*/ 	.word	0x00000004
        /*08d4*/ 	.word	0x00000018
        /*08d8*/ 	.short	0x010a
        /*08da*/ 	.byte	0xff
	.zero		1


	//   ....[117]....
        /*08dc*/ 	.word	0x0000d390
        /*08e0*/ 	.word	0x000000ff
        /*08e4*/ 	.word	0x00000000
        /*08e8*/ 	.short	0x010a
        /*08ea*/ 	.byte	0x08
	.zero		1


	//   ....[118]....
        /*08ec*/ 	.word	0x0000d420
        /*08f0*/ 	.word	0x00000004
        /*08f4*/ 	.word	0x00000000
        /*08f8*/ 	.short	0x010a
        /*08fa*/ 	.byte	0xff
	.zero		1


	//   ....[119]....
        /*08fc*/ 	.word	0x0000d490
        /*0900*/ 	.word	0x000000ff
        /*0904*/ 	.word	0x00000000
        /*0908*/ 	.short	0x010a
        /*090a*/ 	.byte	0x08
	.zero		1


	//   ....[120]....
        /*090c*/ 	.word	0x0000d520
        /*0910*/ 	.word	0x00000004
        /*0914*/ 	.word	0x00000000
        /*0918*/ 	.short	0x010a
        /*091a*/ 	.byte	0xff
	.zero		1


	//   ....[121]....
        /*091c*/ 	.word	0x0000d5a0
        /*0920*/ 	.word	0x000000ff
        /*0924*/ 	.word	0x00000000
        /*0928*/ 	.short	0x010a
        /*092a*/ 	.byte	0x06
	.zero		1


	//   ....[122]....
        /*092c*/ 	.word	0x0000d630
        /*0930*/ 	.word	0x00000002
        /*0934*/ 	.word	0x00000000
        /*0938*/ 	.short	0x010a
        /*093a*/ 	.byte	0xff
	.zero		1


	//   ....[123]....
        /*093c*/ 	.word	0x0000d6a0
        /*0940*/ 	.word	0x000000ff
        /*0944*/ 	.word	0x000000d0
        /*0948*/ 	.short	0x010a
        /*094a*/ 	.byte	0x07
	.zero		1


	//   ....[124]....
        /*094c*/ 	.word	0x0000d710
        /*0950*/ 	.word	0x000000ff
        /*0954*/ 	.word	0x00000120
        /*0958*/ 	.short	0x010a
        /*095a*/ 	.byte	0x07
	.zero		1


	//   ....[125]....
        /*095c*/ 	.word	0x0000d780
        /*0960*/ 	.word	0x000000ff
        /*0964*/ 	.word	0x000000d8
        /*0968*/ 	.short	0x010a
        /*096a*/ 	.byte	0x07
	.zero		1


	//   ....[126]....
        /*096c*/ 	.word	0x0000d7f0
        /*0970*/ 	.word	0x000000ff
        /*0974*/ 	.word	0x00000128
        /*0978*/ 	.short	0x010a
        /*097a*/ 	.byte	0x07
	.zero		1


	//   ....[127]....
        /*097c*/ 	.word	0x0000d860
        /*0980*/ 	.word	0x000000ff
        /*0984*/ 	.word	0x00000128
        /*0988*/ 	.short	0x010a
        /*098a*/ 	.byte	0x07
	.zero		1


	//----- nvinfo : EIATTR_NUM_MBARRIERS
	.align		4
.L_58:
        /*098c*/ 	.byte	0x03, 0x38
        /*098e*/ 	.short	0x0026


	//----- nvinfo : EIATTR_EXIT_INSTR_OFFSETS
	.align		4
        /*0990*/ 	.byte	0x04, 0x1c
        /*0992*/ 	.short	(.L_60 - .L_59)


	//   ....[0]....
.L_59:
        /*0994*/ 	.word	0x0000a6c0


	//   ....[1]....
        /*0998*/ 	.word	0x0000c720


	//----- nvinfo : EIATTR_INDIRECT_BRANCH_TARGETS
	.align		4
.L_60:
        /*099c*/ 	.byte	0x04, 0x34
        /*099e*/ 	.short	(.L_62 - .L_61)


	//   ....[0]....
.L_61:
        /*09a0*/ 	.word	.L_x_138@srel
        /*09a4*/ 	.short	0x0
        /*09a6*/ 	.short	0x0
        /*09a8*/ 	.word	0x3
        /*09ac*/ 	.word	.L_x_139@srel
        /*09b0*/ 	.word	.L_x_140@srel
        /*09b4*/ 	.word	.L_x_2@srel


	//----- nvinfo : EIATTR_REQNTID
	.align		4
.L_62:
        /*09b8*/ 	.byte	0x04, 0x10
        /*09ba*/ 	.short	(.L_64 - .L_63)
.L_63:
        /*09bc*/ 	.word	0x00000200
        /*09c0*/ 	.word	0x00000001
        /*09c4*/ 	.word	0x00000001


	//----- nvinfo : EIATTR_CRS_STACK_SIZE
	.align		4
.L_64:
        /*09c8*/ 	.byte	0x04, 0x1e
        /*09ca*/ 	.short	(.L_66 - .L_65)
.L_65:
        /*09cc*/ 	.word	0x00000000


	//----- nvinfo : EIATTR_CBANK_PARAM_SIZE
	.align		4
.L_66:
        /*09d0*/ 	.byte	0x03, 0x19
        /*09d2*/ 	.short	0x02ac


	//----- nvinfo : EIATTR_PARAM_CBANK
	.align		4
        /*09d4*/ 	.byte	0x04, 0x0a
        /*09d6*/ 	.short	(.L_68 - .L_67)
	.align		4
.L_67:
        /*09d8*/ 	.word	index@(.nv.constant0.kernel_cutlass_kernel_flash_attncuteflash_fwd_sm100FlashAttentionForwardSm100_object_at__tensor0000o8011101213_tensor0000o8011101213_tensor0000o8010111213_tensor0000o8011101213_tensorptrf_0)
        /*09dc*/ 	.short	0x0380
        /*09de*/ 	.short	0x02ac


	//----- nvinfo : EIATTR_SW_WAR
	.align		4
.L_68:
        /*09e0*/ 	.byte	0x04, 0x36
        /*09e2*/ 	.short	(.L_70 - .L_69)
.L_69:
        /*09e4*/ 	.word	0x00000008
.L_70:


//--------------------- .nv.compat                --------------------------
	.section	.nv.compat,"",@"SHT_CUDA_COMPAT_INFO"
	.align	4
        /*0000*/ 	.byte	0x02, 0x02, 0x02, 0x00, 0x02, 0x05, 0x05, 0x00, 0x02, 0x03, 0x01, 0x00, 0x02, 0x06, 0x01, 0x00


//--------------------- .nv.callgraph             --------------------------
	.section	.nv.callgraph,"",@"SHT_CUDA_CALLGRAPH"
	.align	4
	.sectionentsize	8
	.align		4
        /*0000*/ 	.word	0x00000000
	.align		4
        /*0004*/ 	.word	0xffffffff
	.align		4
        /*0008*/ 	.word	0x00000000
	.align		4
        /*000c*/ 	.word	0xfffffffe
	.align		4
        /*0010*/ 	.word	0x00000000
	.align		4
        /*0014*/ 	.word	0xfffffffd
	.align		4
        /*0018*/ 	.word	0x00000000
	.align		4
        /*001c*/ 	.word	0xfffffffc


//--------------------- .nv.constant2.kernel_cutlass_kernel_flash_attncuteflash_fwd_sm100FlashAttentionForwardSm100_object_at__tensor0000o8011101213_tensor0000o8011101213_tensor0000o8010111213_tensor0000o8011101213_tensorptrf_0 --------------------------
	.section	.nv.constant2.kernel_cutlass_kernel_flash_attncuteflash_fwd_sm100FlashAttentionForwardSm100_object_at__tensor0000o8011101213_tensor0000o8011101213_tensor0000o8010111213_tensor0000o8011101213_tensorptrf_0,"a",@progbits
	.sectionflags	@""
	.align	4
.nv.constant2.kernel_cutlass_kernel_flash_attncuteflash_fwd_sm100FlashAttentionForwardSm100_object_at__tensor0000o8011101213_tensor0000o8011101213_tensor0000o8010111213_tensor0000o8011101213_tensorptrf_0:
        /*0000*/ 	.byte	0x40, 0x10, 0x00, 0x00, 0x20, 0x06, 0x00, 0x00, 0x00, 0x5b, 0x00, 0x00


//--------------------- .text.kernel_cutlass_kernel_flash_attncuteflash_fwd_sm100FlashAttentionForwardSm100_object_at__tensor0000o8011101213_tensor0000o8011101213_tensor0000o8010111213_tensor0000o8011101213_tensorptrf_0 --------------------------
	.section	.text.kernel_cutlass_kernel_flash_attncuteflash_fwd_sm100FlashAttentionForwardSm100_object_at__tensor0000o8011101213_tensor0000o8011101213_tensor0000o8010111213_tensor0000o8011101213_tensorptrf_0,"ax",@progbits
	.align	128
        .global         kernel_cutlass_kernel_flash_attncuteflash_fwd_sm100FlashAttentionForwardSm100_object_at__tensor0000o8011101213_tensor0000o8011101213_tensor0000o8010111213_tensor0000o8011101213_tensorptrf_0
        .type           kernel_cutlass_kernel_flash_attncuteflash_fwd_sm100FlashAttentionForwardSm100_object_at__tensor0000o8011101213_tensor0000o8011101213_tensor0000o8010111213_tensor0000o8011101213_tensorptrf_0,@function
        .size           kernel_cutlass_kernel_flash_attncuteflash_fwd_sm100FlashAttentionForwardSm100_object_at__tensor0000o8011101213_tensor0000o8011101213_tensor0000o8010111213_tensor0000o8011101213_tensorptrf_0,(.L_x_144 - kernel_cutlass_kernel_flash_attncuteflash_fwd_sm100FlashAttentionForwardSm100_object_at__tensor0000o8011101213_tensor0000o8011101213_tensor0000o8010111213_tensor0000o8011101213_tensorptrf_0)
        .other          kernel_cutlass_kernel_flash_attncuteflash_fwd_sm100FlashAttentionForwardSm100_object_at__tensor0000o8011101213_tensor0000o8011101213_tensor0000o8010111213_tensor0000o8011101213_tensorptrf_0,@"STO_CUDA_ENTRY STV_DEFAULT"
kernel_cutlass_kernel_flash_attncuteflash_fwd_sm100FlashAttentionForwardSm100_object_at__tensor0000o8011101213_tensor0000o8011101213_tensor0000o8010111213_tensor0000o8011101213_tensorptrf_0:
.text.kernel_cutlass_kernel_flash_attncuteflash_fwd_sm100FlashAttentionForwardSm100_object_at__tensor0000o8011101213_tensor0000o8011101213_tensor0000o8010111213_tensor0000o8011101213_tensorptrf_0:
[----:B------:R-:W1:Y:S01]  /*0000*/  LDC R1, c[0x0][0x37c] ;  /* 0x0000df00ff017b82 */ /* 0x000e620000000800 */
[----:B------:R-:W2:Y:S07]  /*0010*/  S2R R0, SR_TID.X ;  /* 0x0000000000007919 */ /* 0x000eae0000002100 */
[----:B------:R-:W3:Y:S02]  /*0020*/  S2UR UR5, SR_CTAID.X ;  /* 0x00000000000579c3 */ /* 0x000ee40000002500 */
[----:B---3--:R-:W-:Y:S01]  /*0030*/  IMAD.U32 R2, RZ, RZ, UR5 ;  /* 0x00000005ff027e24 */ /* 0x008fe2000f8e00ff */
[----:B--2---:R-:W-:-:S04]  /*0040*/  SHF.R.U32.HI R0, RZ, 0x5, R0 ;  /* 0x00000005ff007819 */ /* 0x004fc80000011600 */
[----:B------:R-:W-:-:S13]  /*0050*/  R2UR UR4, R0 ;  /* 0x00000000000472ca */ /* 0x000fda00000e0000 */
[----:B------:R-:W-:Y:S01]  /*0060*/  UISETP.NE.AND UP0, UPT, UR4, URZ, UPT ;  /* 0x000000ff0400728c */ /* 0x000fe2000bf05270 */
[----:B------:R-:W-:-:S08]  /*0070*/  IMAD.U32 R3, RZ, RZ, UR4 ;  /* 0x00000004ff037e24 */ /* 0x000fd0000f8e00ff */
[----:B-1----:R-:W-:Y:S05]  /*0080*/  BRA.U UP0, `(.L_x_0) ;  /* 0x0000000500307547 */ /* 0x002fea000b800000 */
[----:B------:R-:W1:Y:S01]  /*0090*/  S2UR UR6, SR_CgaCtaId ;  /* 0x00000000000679c3 */ /* 0x000e620000008800 */
[----:B------:R-:W2:Y:S01]  /*00a0*/  LDCU.64 UR4, c[0x0][0x348] ;  /* 0x00006900ff0477ac */ /* 0x000ea20008000a00 */
[----:B------:R-:W-:Y:S01]  /*00b0*/  UMOV UR7, 0x400 ;  /* 0x0000040000077882 */ /* 0x000fe20000000000 */
[----:B------:R-:W-:Y:S01]  /*00c0*/  UMOV UR8, 0x1 ;  /* 0x0000000100087882 */ /* 0x000fe20000000000 */
[----:B------:R-:W-:Y:S01]  /*00d0*/  UMOV UR22, 0x100 ;  /* 0x0000010000167882 */ /* 0x000fe20000000000 */
[----:B------:R-:W-:Y:S01]  /*00e0*/  UMOV UR20, 0x4 ;  /* 0x0000000400147882 */ /* 0x000fe20000000000 */
[----:B------:R-:W-:-:S04]  /*00f0*/  UIADD3 UR22, UPT, UPT, -UR22, 0x100000, URZ ;  /* 0x0010000016167890 */ /* 0x000fc8000fffe1ff */
[----:B------:R-:W-:Y:S02]  /*0100*/  USHF.L.U32 UR23, UR22, 0xb, URZ ;  /* 0x0000000b16177899 */ /* 0x000fe400080006ff */
[----:B------:R-:W-:Y:S01]  /*0110*/  USHF.L.U32 UR22, UR22, 0x1, URZ ;  /* 0x0000000116167899 */ /* 0x000fe200080006ff */
[----:B------:R-:W-:Y:S01]  /*0120*/  UMOV UR9, 0x80 ;  /* 0x0000008000097882 */ /* 0x000fe20000000000 */
[----:B------:R-:W-:-:S04]  /*0130*/  UIADD3 UR20, UPT, UPT, -UR20, 0x100000, URZ ;  /* 0x0010000014147890 */ /* 0x000fc8000fffe1ff */
[----:B------:R-:W-:Y:S02]  /*0140*/  USHF.L.U32 UR21, UR20, 0xb, URZ ;  /* 0x0000000b14157899 */ /* 0x000fe400080006ff */
[----:B------:R-:W-:Y:S01]  /*0150*/  USHF.L.U32 UR20, UR20, 0x1, URZ ;  /* 0x0000000114147899 */ /* 0x000fe200080006ff */
[----:B------:R-:W-:Y:S02]  /*0160*/  UMOV UR18, 0x20 ;  /* 0x0000002000127882 */ /* 0x000fe40000000000 */
[----:B------:R-:W-:-:S04]  /*0170*/  UIADD3 UR18, UPT, UPT, -UR18, 0x100000, URZ ;  /* 0x0010000012127890 */ /* 0x000fc8000fffe1ff */
[----:B------:R-:W-:Y:S02]  /*0180*/  USHF.L.U32 UR19, UR18, 0xb, URZ ;  /* 0x0000000b12137899 */ /* 0x000fe400080006ff */
[----:B------:R-:W-:Y:S02]  /*0190*/  USHF.L.U32 UR18, UR18, 0x1, URZ ;  /* 0x0000000112127899 */ /* 0x000fe400080006ff */
[----:B--2---:R-:W-:Y:S02]  /*01a0*/  UIADD3 UR16, UP3, UPT, UR4, 0x80, URZ ;  /* 0x0000008004107890 */ /* 0x004fe4000ff7e0ff */
[----:B------:R-:W-:Y:S02]  /*01b0*/  UIADD3 UR14, UP2, UPT, UR4, 0x100, URZ ;  /* 0x00000100040e7890 */ /* 0x000fe4000ff5e0ff */
[----:B------:R-:W-:Y:S02]  /*01c0*/  UIADD3 UR12, UP1, UPT, UR4, 0x180, URZ ;  /* 0x00000180040c7890 */ /* 0x000fe4000ff3e0ff */
[----:B------:R-:W-:-:S02]  /*01d0*/  UIADD3 UR10, UP0, UPT, UR4, 0x200, URZ ;  /* 0x00000200040a7890 */ /* 0x000fc4000ff1e0ff */
[----:B-1----:R-:W-:Y:S02]  /*01e0*/  ULEA UR4, UR6, UR7, 0x18 ;  /* 0x0000000706047291 */ /* 0x002fe4000f8ec0ff */
[----:B------:R-:W-:-:S04]  /*01f0*/  UIADD3 UR6, UPT, UPT, -UR8, 0x100000, URZ ;  /* 0x0010000008067890 */ /* 0x000fc8000fffe1ff */
[----:B------:R-:W-:Y:S02]  /*0200*/  USHF.L.U32 UR7, UR6, 0xb, URZ ;  /* 0x0000000b06077899 */ /* 0x000fe400080006ff */
[----:B------:R-:W-:Y:S02]  /*0210*/  USHF.L.U32 UR6, UR6, 0x1, URZ ;  /* 0x0000000106067899 */ /* 0x000fe400080006ff */
[----:B------:R-:W-:Y:S02]  /*0220*/  UIADD3.X UR17, UPT, UPT, URZ, UR5, URZ, UP3, !UPT ;  /* 0x00000005ff117290 */ /* 0x000fe40009ffe4ff */
[----:B------:R-:W-:-:S04]  /*0230*/  UIADD3 UR8, UPT, UPT, -UR9, 0x100000, URZ ;  /* 0x0010000009087890 */ /* 0x000fc8000fffe1ff */
[----:B------:R-:W-:Y:S02]  /*0240*/  USHF.L.U32 UR9, UR8, 0xb, URZ ;  /* 0x0000000b08097899 */ /* 0x000fe400080006ff */
[----:B------:R-:W-:Y:S02]  /*0250*/  USHF.L.U32 UR8, UR8, 0x1, URZ ;  /* 0x0000000108087899 */ /* 0x000fe400080006ff */
[----:B------:R-:W-:Y:S02]  /*0260*/  UIADD3.X UR15, UPT, UPT, URZ, UR5, URZ, UP2, !UPT ;  /* 0x00000005ff0f7290 */ /* 0x000fe400097fe4ff */
[----:B------:R-:W-:Y:S02]  /*0270*/  UIADD3.X UR13, UPT, UPT, URZ, UR5, URZ, UP1, !UPT ;  /* 0x00000005ff0d7290 */ /* 0x000fe40008ffe4ff */
[----:B------:R-:W-:Y:S01]  /*0280*/  UIADD3.X UR11, UPT, UPT, URZ, UR5, URZ, UP0, !UPT ;  /* 0x00000005ff0b7290 */ /* 0x000fe200087fe4ff */
[----:B------:R1:W-:Y:S04]  /*0290*/  UTMACCTL.PF [UR16] ;  /* 0x00000000100079b9 */ /* 0x0003e80008040000 */
[----:B------:R1:W-:Y:S02]  /*02a0*/  UTMACCTL.PF [UR14] ;  /* 0x000000000e0079b9 */ /* 0x0003e40008040000 */
[----:B------:R1:W-:Y:S02]  /*02b0*/  UTMACCTL.PF [UR12] ;  /* 0x000000000c0079b9 */ /* 0x0003e40008040000 */
[----:B------:R1:W-:Y:S01]  /*02c0*/  UTMACCTL.PF [UR10] ;  /* 0x000000000a0079b9 */ /* 0x0003e20008040000 */
[----:B------:R-:W2:Y:S02]  /*02d0*/  FENCE.VIEW.ASYNC.S ;  /* 0x00000000000073c6 */ /* 0x000ea40000000000 */
[----:B--2---:R1:W2:Y:S01]  /*02e0*/  SYNCS.EXCH.64 URZ, [UR4], UR6 ;  /* 0x0000000604ff75b2 */ /* 0x0042a20008000100 */
[----:B------:R1:W3:Y:S01]  /*02f0*/  SYNCS.EXCH.64 URZ, [UR4+0x8], UR6 ;  /* 0x0000080604ff75b2 */ /* 0x0002e20008000100 */
[----:B------:R1:W4:Y:S01]  /*0300*/  SYNCS.EXCH.64 URZ, [UR4+0x10], UR6 ;  /* 0x0000100604ff75b2 */ /* 0x0003220008000100 */
[----:B------:R1:W5:Y:S01]  /*0310*/  SYNCS.EXCH.64 URZ, [UR4+0x18], UR6 ;  /* 0x0000180604ff75b2 */ /* 0x0003620008000100 */
[----:B------:R1:W1:Y:S01]  /*0320*/  SYNCS.EXCH.64 URZ, [UR4+0x20], UR6 ;  /* 0x0000200604ff75b2 */ /* 0x0002620008000100 */
        /* <DEDUP_REMOVED lines=33> */
[----:B--2345:R-:W-:Y:S01]  /*0540*/  NOP ;  /* 0x0000000000007918 */ /* 0x03cfe20000000000 */
.L_x_0:
[----:B-1----:R-:W-:Y:S01]  /*0550*/  R2UR UR4, R0 ;  /* 0x00000000000472ca */ /* 0x002fe200000e0000 */
[----:B------:R-:W-:-:S12]  /*0560*/  NOP ;  /* 0x0000000000007918 */ /* 0x000fd80000000000 */
[----:B------:R-:W-:Y:S01]  /*0570*/  UISETP.GT.AND UP0, UPT, UR4, 0xd, UPT ;  /* 0x0000000d0400788c */ /* 0x000fe2000bf04270 */
[----:B------:R-:W-:Y:S08]  /*0580*/  BAR.SYNC.DEFER_BLOCKING 0x0 ;  /* 0x0000000000007b1d */ /* 0x000ff00000010000 */
[----:B------:R-:W-:Y:S05]  /*0590*/  BRA.U UP0, `(.L_x_1) ;  /* 0x0000003100987547 */ /* 0x000fea000b800000 */
[----:B------:R-:W-:Y:S01]  /*05a0*/  R2UR UR4, R0 ;  /* 0x00000000000472ca */ /* 0x000fe200000e0000 */
[----:B------:R-:W-:-:S12]  /*05b0*/  IMAD.MOV.U32 R5, RZ, RZ, -0xc ;  /* 0xfffffff4ff057424 */ /* 0x000fd800078e00ff */
[----:B------:R-:W-:-:S05]  /*05c0*/  IMAD.U32 R4, RZ, RZ, UR4 ;  /* 0x00000004ff047e24 */ /* 0x000fca000f8e00ff */
[----:B------:R-:W-:-:S05]  /*05d0*/  VIADDMNMX.U32 R4, R5, R4, 0x2, PT ;  /* 0x0000000205047446 */ /* 0x000fca0003800004 */
[----:B------:R-:W-:-:S04]  /*05e0*/  IMAD.SHL.U32 R6, R4, 0x4, RZ ;  /* 0x0000000404067824 */ /* 0x000fc800078e00ff */
[----:B------:R-:W1:Y:S02]  /*05f0*/  LDC R4, c[0x2][R6] ;  /* 0x0080000006047b82 */ /* 0x000e640000000800 */
[----:B-1----:R-:W-:-:S04]  /*0600*/  SHF.R.S32.HI R5, RZ, 0x1f, R4 ;  /* 0x0000001fff057819 */ /* 0x002fc80000011404 */
.L_x_138:
[----:B------:R-:W-:Y:S05]  /*0610*/  BRX R4 -0x620                                                                                                                                                                                                      (*"BRANCH_TARGETS .L_x_139,.L_x_140,.L_x_2"*) ;  /* 0xfffffff804787949 */ /* 0x000fea000383ffff */
.L_x_140:
[----:B------:R-:W-:-:S08]  /*0620*/  NOP ;  /* 0x0000000000007918 */ /* 0x000fd00000000000 */
[----:B------:R-:W1:-:S00]  /*0630*/  USETMAXREG.DEALLOC.CTAPOOL 0x30 ;  /* 0x00000030000079c8 */ /* 0x000e4000080e0500 */
[----:B------:R-:W2:Y:S01]  /*0640*/  LDCU UR4, c[0x0][0x610] ;  /* 0x0000c200ff0477ac */ /* 0x000ea20008000800 */
[----:B-1----:R-:W-:Y:S01]  /*0650*/  R2UR UR9, R2 ;  /* 0x00000000020972ca */ /* 0x002fe200000e0000 */
[----:B------:R-:W1:Y:S01]  /*0660*/  LDCU.U8 UR8, c[0x0][0x614] ;  /* 0x0000c280ff0877ac */ /* 0x000e620008000000 */
[----:B------:R-:W3:Y:S01]  /*0670*/  LDCU.U8 UR6, c[0x0][0x615] ;  /* 0x0000c2a0ff0677ac */ /* 0x000ee20008000000 */
[----:B------:R-:W4:Y:S01]  /*0680*/  LDCU UR7, c[0x0][0x61c] ;  /* 0x0000c380ff0777ac */ /* 0x000f220008000800 */
[----:B------:R-:W5:Y:S09]  /*0690*/  LDCU.U8 UR10, c[0x0][0x620] ;  /* 0x0000c400ff0a77ac */ /* 0x000f720008000000 */
[----:B--2---:R-:W-:-:S04]  /*06a0*/  UIMAD.WIDE.U32 UR4, UR9, UR4, URZ ;  /* 0x00000004090472a5 */ /* 0x004fc8000f8e00ff */
[----:B------:R-:W-:-:S04]  /*06b0*/  UIADD3 UR4, UPT, UPT, UR9, -UR5, URZ ;  /* 0x8000000509047290 */ /* 0x000fc8000fffe0ff */
[----:B-1----:R-:W-:-:S04]  /*06c0*/  USHF.R.U32.HI UR4, URZ, UR8, UR4 ;  /* 0x00000008ff047299 */ /* 0x002fc80008011604 */
[----:B------:R-:W-:-:S04]  /*06d0*/  UIADD3 UR4, UPT, UPT, UR5, UR4, URZ ;  /* 0x0000000405047290 */ /* 0x000fc8000fffe0ff */
[----:B---3--:R-:W-:Y:S01]  /*06e0*/  USHF.R.U32.HI UR8, URZ, UR6, UR4 ;  /* 0x00000006ff087299 */ /* 0x008fe20008011604 */
[----:B------:R-:W1:Y:S03]  /*06f0*/  LDCU UR6, c[0x0][0x624] ;  /* 0x0000c480ff0677ac */ /* 0x000e660008000800 */
[----:B----4-:R-:W-:-:S04]  /*0700*/  UIMAD.WIDE.U32 UR4, UR8, UR7, URZ ;  /* 0x00000007080472a5 */ /* 0x010fc8000f8e00ff */
[----:B------:R-:W-:-:S04]  /*0710*/  UIADD3 UR4, UPT, UPT, UR8, -UR5, URZ ;  /* 0x8000000508047290 */ /* 0x000fc8000fffe0ff */
[----:B-----5:R-:W-:-:S04]  /*0720*/  USHF.R.U32.HI UR4, URZ, UR10, UR4 ;  /* 0x0000000aff047299 */ /* 0x020fc80008011604 */
[----:B------:R-:W-:Y:S02]  /*0730*/  UIADD3 UR4, UPT, UPT, UR5, UR4, URZ ;  /* 0x0000000405047290 */ /* 0x000fe4000fffe0ff */
[----:B-1----:R-:W-:-:S09]  /*0740*/  UISETP.GE.AND UP0, UPT, UR9, UR6, UPT ;  /* 0x000000060900728c */ /* 0x002fd2000bf06270 */
[----:B------:R-:W-:Y:S05]  /*0750*/  BRA.U UP0, `(.L_x_2) ;  /* 0x0000005100e87547 */ /* 0x000fea000b800000 */
[----:B------:R-:W1:Y:S01]  /*0760*/  LDCU.U8 UR16, c[0x0][0x621] ;  /* 0x0000c420ff1077ac */ /* 0x000e620008000000 */
[----:B------:R-:W2:Y:S01]  /*0770*/  S2UR UR14, SR_CgaCtaId ;  /* 0x00000000000e79c3 */ /* 0x000ea20000008800 */
[----:B------:R-:W-:Y:S01]  /*0780*/  R2UR UR12, R2 ;  /* 0x00000000020c72ca */ /* 0x000fe200000e0000 */
[----:B------:R-:W-:Y:S01]  /*0790*/  HFMA2 R6, -RZ, RZ, 0, 0 ;  /* 0x00000000ff067431 */ /* 0x000fe200000001ff */
[----:B------:R-:W3:Y:S01]  /*07a0*/  LDCU UR11, c[0x0][0x618] ;  /* 0x0000c300ff0b77ac */ /* 0x000ee20008000800 */
[----:B------:R-:W4:Y:S01]  /*07b0*/  LDCU.64 UR6, c[0x0][0x348] ;  /* 0x00006900ff0677ac */ /* 0x000f220008000a00 */
[----:B------:R-:W5:Y:S01]  /*07c0*/  LDCU UR9, c[0x0][0x60c] ;  /* 0x0000c180ff0977ac */ /* 0x000f620008000800 */
[----:B------:R-:W-:Y:S01]  /*07d0*/  UMOV UR10, 0x400 ;  /* 0x00000400000a7882 */ /* 0x000fe20000000000 */
[----:B------:R-:W-:Y:S02]  /*07e0*/  UIADD3 UR5, UPT, UPT, -UR8, URZ, URZ ;  /* 0x000000ff08057290 */ /* 0x000fe4000fffe1ff */
[----:B-1----:R-:W-:Y:S01]  /*07f0*/  USHF.R.U32.HI UR4, URZ, UR16, UR4 ;  /* 0x00000010ff047299 */ /* 0x002fe20008011604 */
[----:B------:R-:W1:Y:S05]  /*0800*/  LDCU UR15, c[0x0][0x370] ;  /* 0x00006e00ff0f77ac */ /* 0x000e6a0008000800 */
[----:B------:R-:W-:Y:S01]  /*0810*/  IMAD.U32 R9, RZ, RZ, UR4 ;  /* 0x00000004ff097e24 */ /* 0x000fe2000f8e00ff */
[----:B------:R-:W-:-:S02]  /*0820*/  UIADD3 UR4, UPT, UPT, -UR4, URZ, URZ ;  /* 0x000000ff04047290 */ /* 0x000fc4000fffe1ff */
[----:B--2---:R-:W-:Y:S02]  /*0830*/  ULEA UR14, UR14, UR10, 0x18 ;  /* 0x0000000a0e0e7291 */ /* 0x004fe4000f8ec0ff */
[----:B---3--:R-:W-:Y:S02]  /*0840*/  UIMAD UR8, UR4, UR11, UR8 ;  /* 0x0000000b040872a4 */ /* 0x008fe4000f8e0208 */
[----:B------:R-:W-:Y:S02]  /*0850*/  UIADD3 UR4, UPT, UPT, UR14, 0xc00, URZ ;  /* 0x00000c000e047890 */ /* 0x000fe4000fffe0ff */
[----:B----4-:R-:W-:Y:S02]  /*0860*/  UIADD3 UR6, UP0, UPT, UR6, 0x200, URZ ;  /* 0x0000020006067890 */ /* 0x010fe4000ff1e0ff */
[----:B------:R-:W-:Y:S01]  /*0870*/  MOV R8, UR8 ;  /* 0x0000000800087c02 */ /* 0x000fe20008000f00 */
[----:B------:R-:W-:Y:S01]  /*0880*/  UMOV UR13, UR12 ;  /* 0x0000000c000d7c82 */ /* 0x000fe20008000000 */
[----:B------:R-:W-:Y:S01]  /*0890*/  IMAD.U32 R4, RZ, RZ, UR4 ;  /* 0x00000004ff047e24 */ /* 0x000fe2000f8e00ff */
[----:B------:R-:W2:Y:S01]  /*08a0*/  LDCU UR21, c[0x0][0x624] ;  /* 0x0000c480ff1577ac */ /* 0x000ea20008000800 */
[----:B------:R-:W-:Y:S01]  /*08b0*/  IMAD.MOV.U32 R4, RZ, RZ, 0x1 ;  /* 0x00000001ff047424 */ /* 0x000fe200078e00ff */
[----:B------:R-:W3:Y:S01]  /*08c0*/  LDCU UR37, c[0x0][0x610] ;  /* 0x0000c200ff2577ac */ /* 0x000ee20008000800 */
[----:B------:R-:W4:Y:S01]  /*08d0*/  LDCU UR29, c[0x0][0x60c] ;  /* 0x0000c180ff1d77ac */ /* 0x000f220008000800 */
[----:B------:R-:W-:Y:S01]  /*08e0*/  UMOV UR30, URZ ;  /* 0x000000ff001e7c82 */ /* 0x000fe20008000000 */
[----:B------:R-:W-:Y:S01]  /*08f0*/  UMOV UR31, URZ ;  /* 0x000000ff001f7c82 */ /* 0x000fe20008000000 */
[----:B------:R-:W1:Y:S01]  /*0900*/  LDCU.64 UR22, c[0x0][0x618] ;  /* 0x0000c300ff1677ac */ /* 0x000e620008000a00 */
[----:B-----5:R-:W-:-:S02]  /*0910*/  UIMAD UR5, UR5, UR9, UR12 ;  /* 0x00000009050572a4 */ /* 0x020fc4000f8e020c */
[----:B------:R-:W-:Y:S02]  /*0920*/  UIADD3.X UR7, UPT, UPT, URZ, UR7, URZ, UP0, !UPT ;  /* 0x00000007ff077290 */ /* 0x000fe400087fe4ff */
[----:B------:R-:W-:Y:S02]  /*0930*/  UIADD3 UR72, UPT, UPT, UR14, 0x1c00, URZ ;  /* 0x00001c000e487890 */ /* 0x000fe4000fffe0ff */
[----:B------:R-:W-:Y:S02]  /*0940*/  UIADD3 UR64, UPT, UPT, UR14, 0x2c00, URZ ;  /* 0x00002c000e407890 */ /* 0x000fe4000fffe0ff */
[----:B------:R-:W-:Y:S02]  /*0950*/  UIADD3 UR56, UPT, UPT, UR14, 0x3c00, URZ ;  /* 0x00003c000e387890 */ /* 0x000fe4000fffe0ff */
[----:B------:R-:W-:Y:S02]  /*0960*/  UIADD3 UR48, UPT, UPT, UR14, 0x4c00, URZ ;  /* 0x00004c000e307890 */ /* 0x000fe4000fffe0ff */
[----:B------:R-:W-:-:S02]  /*0970*/  UIADD3 UR40, UPT, UPT, UR14, 0x5c00, URZ ;  /* 0x00005c000e287890 */ /* 0x000fc4000fffe0ff */
[----:B------:R-:W-:Y:S02]  /*0980*/  UIADD3 UR32, UPT, UPT, UR14, 0x6c00, URZ ;  /* 0x00006c000e207890 */ /* 0x000fe4000fffe0ff */
[----:B------:R-:W-:Y:S02]  /*0990*/  UIADD3 UR24, UPT, UPT, UR14, 0x7c00, URZ ;  /* 0x00007c000e187890 */ /* 0x000fe4000fffe0ff */
[----:B------:R-:W-:Y:S02]  /*09a0*/  UIADD3 UR16, UPT, UPT, UR14, 0x8c00, URZ ;  /* 0x00008c000e107890 */ /* 0x000fe4000fffe0ff */
[----:B------:R-:W-:Y:S01]  /*09b0*/  UIADD3 UR8, UPT, UPT, UR14, 0x9c00, URZ ;  /* 0x00009c000e087890 */ /* 0x000fe2000fffe0ff */
[----:B------:R-:W-:Y:S01]  /*09c0*/  UMOV UR73, 0x10 ;  /* 0x0000001000497882 */ /* 0x000fe20000000000 */
[----:B------:R-:W-:Y:S01]  /*09d0*/  UMOV UR65, 0x20 ;  /* 0x0000002000417882 */ /* 0x000fe20000000000 */
[----:B------:R-:W-:Y:S01]  /*09e0*/  UMOV UR57, 0x30 ;  /* 0x0000003000397882 */ /* 0x000fe20000000000 */
[----:B-1234-:R-:W-:-:S08]  /*09f0*/  UMOV UR49, 0x40 ;  /* 0x0000004000317882 */ /* 0x01efd00000000000 */
.L_x_5:
[----:B------:R-:W-:Y:S01]  /*0a00*/  IMAD.U32 R5, R6, -0x80000000, RZ ;  /* 0x8000000006057824 */ /* 0x000fe200078e00ff */
[----:B------:R-:W-:Y:S01]  /*0a10*/  R2UR UR10, R8 ;  /* 0x00000000080a72ca */ /* 0x000fe200000e0000 */
[----:B------:R-:W-:Y:S01]  /*0a20*/  USHF.L.U32 UR4, UR5, 0x8, URZ ;  /* 0x0000000805047899 */ /* 0x000fe200080006ff */
[----:B------:R-:W-:Y:S01]  /*0a30*/  R2UR UR9, R9 ;  /* 0x00000000090972ca */ /* 0x000fe200000e0000 */
[----:B-1----:R-:W1:Y:S04]  /*0a40*/  SYNCS.PHASECHK.TRANS64.TRYWAIT P0, [UR14+0x110], R5 ;  /* 0x00011005ff0075a7 */ /* 0x002e68000800110e */
[----:B------:R-:W-:Y:S01]  /*0a50*/  IMAD.U32 R7, RZ, RZ, UR4 ;  /* 0x00000004ff077e24 */ /* 0x000fe2000f8e00ff */
[----:B------:R-:W-:Y:S01]  /*0a60*/  UMOV UR74, UR4 ;  /* 0x00000004004a7c82 */ /* 0x000fe20008000000 */
[----:B------:R-:W-:Y:S01]  /*0a70*/  UMOV UR66, UR4 ;  /* 0x0000000400427c82 */ /* 0x000fe20008000000 */
[----:B------:R-:W-:Y:S01]  /*0a80*/  UMOV UR58, UR4 ;  /* 0x00000004003a7c82 */ /* 0x000fe20008000000 */
[----:B------:R-:W-:-:S02]  /*0a90*/  UMOV UR50, UR4 ;  /* 0x0000000400327c82 */ /* 0x000fc40008000000 */
[----:B------:R-:W-:Y:S01]  /*0aa0*/  UMOV UR75, UR10 ;  /* 0x0000000a004b7c82 */ /* 0x000fe20008000000 */
[----:B------:R-:W-:Y:S01]  /*0ab0*/  UMOV UR67, UR10 ;  /* 0x0000000a00437c82 */ /* 0x000fe20008000000 */
[----:B------:R-:W-:Y:S01]  /*0ac0*/  UMOV UR76, UR9 ;  /* 0x00000009004c7c82 */ /* 0x000fe20008000000 */
[----:B------:R-:W-:Y:S01]  /*0ad0*/  UMOV UR68, UR9 ;  /* 0x0000000900447c82 */ /* 0x000fe20008000000 */
[----:B------:R-:W-:Y:S01]  /*0ae0*/  UMOV UR59, UR10 ;  /* 0x0000000a003b7c82 */ /* 0x000fe20008000000 */
[----:B------:R-:W-:Y:S01]  /*0af0*/  UMOV UR60, UR9 ;  /* 0x00000009003c7c82 */ /* 0x000fe20008000000 */
[----:B------:R-:W-:Y:S01]  /*0b00*/  UMOV UR51, UR10 ;  /* 0x0000000a00337c82 */ /* 0x000fe20008000000 */
[----:B------:R-:W-:Y:S01]  /*0b10*/  UMOV UR52, UR9 ;  /* 0x0000000900347c82 */ /* 0x000fe20008000000 */
[----:B-1----:R-:W-:Y:S05]  /*0b20*/  @!P0 BRA `(.L_x_3) ;  /* 0x000000bc00008947 */ /* 0x002fea0003800000 */
.L_x_68:
[----:B------:R-:W-:Y:S01]  /*0b30*/  R2UR UR18, R7 ;  /* 0x00000000071272ca */ /* 0x000fe200000e0000 */
[----:B------:R-:W-:Y:S01]  /*0b40*/  UMOV UR17, URZ ;  /* 0x000000ff00117c82 */ /* 0x000fe20008000000 */
[----:B------:R-:W-:Y:S02]  /*0b50*/  R2UR UR19, R8 ;  /* 0x00000000081372ca */ /* 0x000fe400000e0000 */
[----:B------:R-:W-:Y:S02]  /*0b60*/  R2UR UR20, R9 ;  /* 0x00000000091472ca */ /* 0x000fe400000e0000 */
[----:B-1----:R-:W-:Y:S01]  /*0b70*/  MOV.SPILL R10, UR16 ;  /* 0x00000010000a7c02 */ /* 0x002fe20009000f00 */
[----:B------:R-:W-:Y:S01]  /*0b80*/  UIADD3 UR16, UPT, UPT, UR14, 0xc00, URZ ;  /* 0x00000c000e107890 */ /* 0x000fe2000fffe0ff */
[----:B------:R-:W-:Y:S02]  /*0b90*/  MOV.SPILL R13, UR23 ;  /* 0x00000017000d7c02 */ /* 0x000fe40009000f00 */
[----:B------:R-:W-:-:S02]  /*0ba0*/  MOV.SPILL R12, UR22 ;  /* 0x00000016000c7c02 */ /* 0x000fc40009000f00 */
[----:B------:R-:W-:Y:S02]  /*0bb0*/  MOV.SPILL R11, UR21 ;  /* 0x00000015000b7c02 */ /* 0x000fe40009000f00 */
[----:B------:R-:W-:Y:S02]  /*0bc0*/  R2UR.FILL UR23, R13 ;  /* 0x000000000d1772ca */ /* 0x000fe400004e0000 */
[----:B------:R-:W-:Y:S01]  /*0bd0*/  R2UR.FILL UR22, R12 ;  /* 0x000000000c1672ca */ /* 0x000fe200004e0000 */
[----:B------:R1:W-:Y:S01]  /*0be0*/  UTMASTG.4D [UR16], [UR6], desc[URZ] ;  /* 0x0000ff10060073b5 */ /* 0x0003e20008019000 */
[----:B------:R-:W-:Y:S01]  /*0bf0*/  R2UR.FILL UR21, R11 ;  /* 0x000000000b1572ca */ /* 0x000fe200004e0000 */
[----:B------:R2:W-:Y:S01]  /*0c00*/  UTMASTG.4D [UR72], [UR6], desc[URZ] ;  /* 0x0000ff48060073b5 */ /* 0x0005e20008019000 */
[----:B------:R2:W-:Y:S01]  /*0c10*/  UTMASTG.4D [UR64], [UR6], desc[URZ] ;  /* 0x0000ff40060073b5 */ /* 0x0005e20008019000 */
[----:B------:R2:W-:Y:S01]  /*0c20*/  UTMASTG.4D [UR56], [UR6], desc[URZ] ;  /* 0x0000ff38060073b5 */ /* 0x0005e20008019000 */
[----:B------:R2:W-:Y:S01]  /*0c30*/  UTMASTG.4D [UR48], [UR6], desc[URZ] ;  /* 0x0000ff30060073b5 */ /* 0x0005e20008019000 */
[----:B-1----:R-:W-:Y:S01]  /*0c40*/  R2UR.FILL UR16, R10 ;  /* 0x000000000a1072ca */ /* 0x002fe200004e0000 */
[----:B------:R0:W-:Y:S01]  /*0c50*/  UTMACMDFLUSH ;  /* 0x00000000000079b7 */ /* 0x0001e20000000000 */
[----:B------:R-:W1:Y:S02]  /*0c60*/  SYNCS.PHASECHK.TRANS64.TRYWAIT P0, [UR14+0x118], R5 ;  /* 0x00011805ff0075a7 */ /* 0x000e64000800110e */
[----:B-12---:R-:W-:Y:S11]  /*0c70*/  @!P0 BRA `(.L_x_4) ;  /* 0x000000b800cc8947 */ /* 0x006ff60003800000 */
.L_x_70:
[----:B------:R-:W-:Y:S01]  /*0c80*/  R2UR UR5, R8 ;  /* 0x00000000080572ca */ /* 0x000fe200000e0000 */
[----:B------:R-:W2:Y:S01]  /*0c90*/  LDCU.U8 UR39, c[0x0][0x614] ;  /* 0x0000c280ff2777ac */ /* 0x000ea20008000000 */
[----:B------:R-:W-:Y:S02]  /*0ca0*/  R2UR UR4, R9 ;  /* 0x00000000090472ca */ /* 0x000fe400000e0000 */
[----:B------:R-:W-:Y:S01]  /*0cb0*/  R2UR UR10, R7 ;  /* 0x00000000070a72ca */ /* 0x000fe200000e0000 */
[----:B------:R-:W-:Y:S01]  /*0cc0*/  UIADD3 UR13, UPT, UPT, UR15, UR13, URZ ;  /* 0x0000000d0f0d7290 */ /* 0x000fe2000fffe0ff */
[----:B------:R-:W-:Y:S01]  /*0cd0*/  LOP3.LUT R6, R6, 0x1, RZ, 0x3c, !PT ;  /* 0x0000000106067812 */ /* 0x000fe200078e3cff */
[----:B------:R-:W3:Y:S01]  /*0ce0*/  LDCU.U8 UR38, c[0x0][0x615] ;  /* 0x0000c2a0ff2677ac */ /* 0x000ee20008000000 */
[----:B------:R-:W-:Y:S01]  /*0cf0*/  UMOV UR9, URZ ;  /* 0x000000ff00097c82 */ /* 0x000fe20008000000 */
[----:B------:R-:W-:-:S04]  /*0d00*/  UMOV UR33, 0x10 ;  /* 0x0000001000217882 */ /* 0x000fc80000000000 */
        /* <DEDUP_REMOVED lines=10> */
[----:B------:R-:W-:-:S02]  /*0db0*/  UIMAD.WIDE.U32 UR4, UR13, UR37, URZ ;  /* 0x000000250d0472a5 */ /* 0x000fc4000f8e00ff */
[----:B------:R-:W-:Y:S02]  /*0dc0*/  UIADD3 UR42, UPT, UPT, UR10, 0x80, URZ ;  /* 0x000000800a2a7890 */ /* 0x000fe4000fffe0ff */
[----:B------:R-:W-:Y:S01]  /*0dd0*/  UIADD3 UR4, UPT, UPT, UR13, -UR5, URZ ;  /* 0x800000050d047290 */ /* 0x000fe2000fffe0ff */
[----:B------:R-:W-:Y:S01]  /*0de0*/  UMOV UR41, UR9 ;  /* 0x0000000900297c82 */ /* 0x000fe20008000000 */
[----:B------:R-:W-:Y:S02]  /*0df0*/  UMOV UR25, 0x20 ;  /* 0x0000002000197882 */ /* 0x000fe40000000000 */
[----:B--2---:R-:W-:Y:S01]  /*0e00*/  USHF.R.U32.HI UR4, URZ, UR39, UR4 ;  /* 0x00000027ff047299 */ /* 0x004fe20008011604 */
[----:B------:R-:W-:Y:S02]  /*0e10*/  UMOV UR34, UR42 ;  /* 0x0000002a00227c82 */ /* 0x000fe40008000000 */
[----:B------:R-:W-:Y:S01]  /*0e20*/  UTMASTG.4D [UR40], [UR6], desc[UR30] ;  /* 0x00001e28060073b5 */ /* 0x000fe20008019000 */
[----:B------:R-:W-:Y:S01]  /*0e30*/  UIADD3 UR4, UPT, UPT, UR5, UR4, URZ ;  /* 0x0000000405047290 */ /* 0x000fe2000fffe0ff */
[----:B------:R-:W-:Y:S01]  /*0e40*/  UMOV UR26, UR42 ;  /* 0x0000002a001a7c82 */ /* 0x000fe20008000000 */
[----:B------:R-:W-:-:S02]  /*0e50*/  UMOV UR17, 0x30 ;  /* 0x0000003000117882 */ /* 0x000fc40000000000 */
[----:B---3--:R-:W-:Y:S01]  /*0e60*/  USHF.R.U32.HI UR4, URZ, UR38, UR4 ;  /* 0x00000026ff047299 */ /* 0x008fe20008011604 */
[----:B------:R-:W-:Y:S01]  /*0e70*/  UMOV UR18, UR42 ;  /* 0x0000002a00127c82 */ /* 0x000fe20008000000 */
[----:B------:R-:W-:Y:S01]  /*0e80*/  UTMASTG.4D [UR32], [UR6], desc[UR30] ;  /* 0x00001e20060073b5 */ /* 0x000fe20008019000 */
[----:B------:R-:W2:Y:S01]  /*0e90*/  LDCU.U8 UR38, c[0x0][0x620] ;  /* 0x0000c400ff2677ac */ /* 0x000ea20008000000 */
[----:B------:R-:W-:Y:S01]  /*0ea0*/  UMOV UR9, 0x40 ;  /* 0x0000004000097882 */ /* 0x000fe20000000000 */
[----:B------:R-:W-:Y:S01]  /*0eb0*/  UMOV UR10, UR42 ;  /* 0x0000002a000a7c82 */ /* 0x000fe20008000000 */
[----:B------:R-:W-:Y:S01]  /*0ec0*/  UISETP.GE.AND UP0, UPT, UR13, UR21, UPT ;  /* 0x000000150d00728c */ /* 0x000fe2000bf06270 */
[----:B------:R-:W-:Y:S01]  /*0ed0*/  UTMASTG.4D [UR24], [UR6], desc[UR30] ;  /* 0x00001e18060073b5 */ /* 0x000fe20008019000 */
[----:B------:R-:W-:Y:S01]  /*0ee0*/  UTMASTG.4D [UR16], [UR6], desc[UR30] ;  /* 0x00001e10060073b5 */ /* 0x000fe20008019000 */
[----:B------:R3:W-:Y:S01]  /*0ef0*/  UTMASTG.4D [UR8], [UR6], desc[UR30] ;  /* 0x00001e08060073b5 */ /* 0x0007e20008019000 */
[----:B------:R0:W-:Y:S01]  /*0f00*/  UTMACMDFLUSH ;  /* 0x00000000000079b7 */ /* 0x0001e20000000000 */
[----:B------:R-:W-:-:S04]  /*0f10*/  DEPBAR.LE SB0, 0x1 ;  /* 0x000080400000791a */ /* 0x000fc80000000000 */
[----:B------:R4:W-:Y:S01]  /*0f20*/  SYNCS.ARRIVE.TRANS64.ART0 RZ, [UR14+0x120], R4 ;  /* 0x00012004ffff79a7 */ /* 0x0009e2000850000e */
[----:B------:R-:W-:-:S04]  /*0f30*/  DEPBAR.LE SB0, 0x0 ;  /* 0x000080000000791a */ /* 0x000fc80000000000 */
[----:B---3--:R-:W-:Y:S01]  /*0f40*/  UIMAD.WIDE.U32 UR10, UR4, UR23, URZ ;  /* 0x00000017040a72a5 */ /* 0x008fe2000f8e00ff */
[----:B------:R4:W-:Y:S06]  /*0f50*/  SYNCS.ARRIVE.TRANS64.ART0 RZ, [UR14+0x128], R4 ;  /* 0x00012804ffff79a7 */ /* 0x0009ec000850000e */
[----:B------:R-:W-:Y:S02]  /*0f60*/  UMOV UR5, UR11 ;  /* 0x0000000b00057c82 */ /* 0x000fe40008000000 */
[----:B------:R-:W-:-:S04]  /*0f70*/  UIADD3 UR9, UPT, UPT, UR4, -UR5, URZ ;  /* 0x8000000504097290 */ /* 0x000fc8000fffe0ff */
[----:B--2---:R-:W-:Y:S01]  /*0f80*/  USHF.R.U32.HI UR9, URZ, UR38, UR9 ;  /* 0x00000026ff097299 */ /* 0x004fe20008011609 */
[----:B------:R-:W2:Y:S03]  /*0f90*/  LDCU.U8 UR38, c[0x0][0x621] ;  /* 0x0000c420ff2677ac */ /* 0x000ea60008000000 */
[----:B------:R-:W-:-:S04]  /*0fa0*/  UIADD3 UR5, UPT, UPT, UR5, UR9, URZ ;  /* 0x0000000905057290 */ /* 0x000fc8000fffe0ff */
[----:B--2---:R-:W-:Y:S02]  /*0fb0*/  USHF.R.U32.HI UR10, URZ, UR38, UR5 ;  /* 0x00000026ff0a7299 */ /* 0x004fe40008011605 */
[----:B------:R-:W-:Y:S02]  /*0fc0*/  UIADD3 UR5, UPT, UPT, -UR4, URZ, URZ ;  /* 0x000000ff04057290 */ /* 0x000fe4000fffe1ff */
[----:B------:R-:W-:Y:S02]  /*0fd0*/  UIADD3 UR9, UPT, UPT, -UR10, URZ, URZ ;  /* 0x000000ff0a097290 */ /* 0x000fe4000fffe1ff */
[----:B------:R-:W-:Y:S01]  /*0fe0*/  IMAD.U32 R9, RZ, RZ, UR10 ;  /* 0x0000000aff097e24 */ /* 0x000fe2000f8e00ff */
[----:B------:R-:W-:Y:S02]  /*0ff0*/  UIMAD UR5, UR29, UR5, UR13 ;  /* 0x000000051d0572a4 */ /* 0x000fe4000f8e020d */
[----:B------:R-:W-:-:S06]  /*1000*/  UIMAD UR4, UR22, UR9, UR4 ;  /* 0x00000009160472a4 */ /* 0x000fcc000f8e0204 */
[----:B------:R-:W-:Y:S01]  /*1010*/  IMAD.U32 R8, RZ, RZ, UR4 ;  /* 0x00000004ff087e24 */ /* 0x000fe2000f8e00ff */
[----:B----4-:R-:W-:Y:S06]  /*1020*/  BRA.U !UP0, `(.L_x_5) ;  /* 0xfffffff908747547 */ /* 0x010fec000b83ffff */
[----:B------:R-:W-:Y:S05]  /*1030*/  BRA `(.L_x_2) ;  /* 0x0000004800b07947 */ /* 0x000fea0003800000 */
.L_x_139:
[----:B------:R-:W-:-:S08]  /*1040*/  NOP ;  /* 0x0000000000007918 */ /* 0x000fd00000000000 */
[----:B------:R-:W1:-:S00]  /*1050*/  USETMAXREG.DEALLOC.CTAPOOL 0x30 ;  /* 0x00000030000079c8 */ /* 0x000e4000080e0500 */
[----:B------:R-:W2:Y:S01]  /*1060*/  S2UR UR10, SR_CgaCtaId ;  /* 0x00000000000a79c3 */ /* 0x000ea20000008800 */
[----:B------:R-:W-:Y:S01]  /*1070*/  NOP ;  /* 0x0000000000007918 */ /* 0x000fe20000000000 */
[----:B------:R-:W-:Y:S02]  /*1080*/  UMOV UR4, 0x40 ;  /* 0x0000004000047882 */ /* 0x000fe40000000000 */
[----:B--2---:R-:W-:-:S09]  /*1090*/  ULEA UR4, UR10, UR4, 0x18 ;  /* 0x000000040a047291 */ /* 0x004fd2000f8ec0ff */
[----:B-1----:R-:W1:Y:S01]  /*10a0*/  LDS.U8 R4, [UR4] ;  /* 0x00000004ff047984 */ /* 0x002e620008000000 */
[----:B------:R-:W-:Y:S02]  /*10b0*/  UMOV UR4, 0x400 ;  /* 0x0000040000047882 */ /* 0x000fe40000000000 */
[----:B------:R-:W-:Y:S01]  /*10c0*/  ULEA UR8, UR10, UR4, 0x18 ;  /* 0x000000040a087291 */ /* 0x000fe2000f8ec0ff */
[----:B-1----:R-:W-:-:S13]  /*10d0*/  ISETP.NE.AND P0, PT, R4, RZ, PT ;  /* 0x000000ff0400720c */ /* 0x002fda0003f05270 */
[----:B------:R-:W-:Y:S05]  /*10e0*/  @P0 BRA `(.L_x_6) ;  /* 0x00000000007c0947 */ /* 0x000fea0003800000 */
[----:B------:R-:W-:-:S13]  /*10f0*/  ELECT P0, URZ, PT ;  /* 0x0000000000ff782f */ /* 0x000fda0003800000 */
[----:B------:R-:W-:Y:S05]  /*1100*/  @!P0 BRA `(.L_x_7) ;  /* 0x0000000000848947 */ /* 0x000fea0003800000 */
[----:B------:R-:W-:-:S05]  /*1110*/  UMOV UR4, 0x10 ;  /* 0x0000001000047882 */ /* 0x000fca0000000000 */
[----:B------:R-:W-:Y:S04]  /*1120*/  DEPBAR.LE SB1, 0x36 ;  /* 0x00009d800000791a */ /* 0x000fe80000000000 */
[----:B------:R-:W1:Y:S02]  /*1130*/  UTCATOMSWS.FIND_AND_SET.ALIGN UP0, UR4, UR4 ;  /* 0x00000004000475e3 */ /* 0x000e640008000800 */
[----:B-1----:R-:W-:Y:S01]  /*1140*/  PLOP3.LUT P0, PT, PT, PT, UP0, 0x80, 0x8 ;  /* 0x000000000008781c */ /* 0x002fe20003f0f008 */
[----:B------:R-:W-:-:S03]  /*1150*/  IMAD.U32 R7, RZ, RZ, UR4 ;  /* 0x00000004ff077e24 */ /* 0x000fc6000f8e00ff */
[----:B------:R-:W-:-:S04]  /*1160*/  SEL R4, RZ, 0xffffffff, !P0 ;  /* 0xffffffffff047807 */ /* 0x000fc80004000000 */
[----:B------:R-:W-:-:S13]  /*1170*/  ISETP.NE.AND P0, PT, R4, RZ, PT ;  /* 0x000000ff0400720c */ /* 0x000fda0003f05270 */
[----:B------:R-:W-:Y:S05]  /*1180*/  @P0 BRA `(.L_x_8) ;  /* 0x0000000000240947 */ /* 0x000fea0003800000 */
.L_x_9:
[----:B------:R-:W-:Y:S05]  /*1190*/  NANOSLEEP 0x64 ;  /* 0x000000640000795d */ /* 0x000fea0003800000 */
[----:B------:R-:W-:-:S05]  /*11a0*/  UMOV UR4, 0x10 ;  /* 0x0000001000047882 */ /* 0x000fca0000000000 */
[----:B------:R-:W-:Y:S04]  /*11b0*/  DEPBAR.LE SB1, 0x36 ;  /* 0x00009d800000791a */ /* 0x000fe80000000000 */
[----:B------:R-:W1:Y:S02]  /*11c0*/  UTCATOMSWS.FIND_AND_SET.ALIGN UP0, UR4, UR4 ;  /* 0x00000004000475e3 */ /* 0x000e640008000800 */
[----:B-1----:R-:W-:Y:S01]  /*11d0*/  PLOP3.LUT P0, PT, PT, PT, UP0, 0x80, 0x8 ;  /* 0x000000000008781c */ /* 0x002fe20003f0f008 */
[----:B------:R-:W-:-:S03]  /*11e0*/  IMAD.U32 R7, RZ, RZ, UR4 ;  /* 0x00000004ff077e24 */ /* 0x000fc6000f8e00ff */
[----:B------:R-:W-:-:S04]  /*11f0*/  SEL R4, RZ, 0xffffffff, !P0 ;  /* 0xffffffffff047807 */ /* 0x000fc80004000000 */
[----:B------:R-:W-:-:S13]  /*1200*/  ISETP.NE.AND P0, PT, R4, RZ, PT ;  /* 0x000000ff0400720c */ /* 0x000fda0003f05270 */
[----:B------:R-:W-:Y:S05]  /*1210*/  @!P0 BRA `(.L_x_9) ;  /* 0xfffffffc00dc8947 */ /* 0x000fea000383ffff */
.L_x_8:
[----:B------:R-:W-:Y:S01]  /*1220*/  IMAD.MOV.U32 R5, RZ, RZ, 0x1 ;  /* 0x00000001ff057424 */ /* 0x000fe200078e00ff */
[----:B------:R-:W-:Y:S01]  /*1230*/  UMOV UR4, 0x50 ;  /* 0x0000005000047882 */ /* 0x000fe20000000000 */
[----:B------:R-:W-:Y:S01]  /*1240*/  VIADD R4, R7, 0x10 ;  /* 0x0000001007047836 */ /* 0x000fe20000000000 */
[----:B------:R-:W-:-:S04]  /*1250*/  ULEA UR4, UR10, UR4, 0x18 ;  /* 0x000000040a047291 */ /* 0x000fc8000f8ec0ff */
[----:B------:R-:W-:Y:S02]  /*1260*/  SHF.L.U32 R5, R5, R4, RZ ;  /* 0x0000000405057219 */ /* 0x000fe400000006ff */
[----:B------:R-:W-:-:S04]  /*1270*/  MOV R4, 0xffff ;  /* 0x0000ffff00047802 */ /* 0x000fc80000000f00 */
[----:B------:R-:W-:Y:S01]  /*1280*/  SHF.L.U32 R4, R4, R7, RZ ;  /* 0x0000000704047219 */ /* 0x000fe200000006ff */
[----:B------:R-:W-:-:S03]  /*1290*/  IMAD.SHL.U32 R7, R7, 0x20, RZ ;  /* 0x0000002007077824 */ /* 0x000fc600078e00ff */
[----:B------:R-:W-:-:S05]  /*12a0*/  LOP3.LUT R4, R5, R4, RZ, 0xfc, !PT ;  /* 0x0000000405047212 */ /* 0x000fca00078efcff */
[----:B------:R1:W-:Y:S04]  /*12b0*/  ATOMS.OR RZ, [UR4], R4 ;  /* 0x00000004ffff798c */ /* 0x0003e8000b000004 */
[----:B------:R1:W-:Y:S01]  /*12c0*/  STS [UR8+0x158], R7 ;  /* 0x00015807ff007988 */ /* 0x0003e20008000808 */
[----:B------:R-:W-:Y:S05]  /*12d0*/  BRA `(.L_x_7) ;  /* 0x0000000000107947 */ /* 0x000fea0003800000 */
.L_x_6:
[----:B------:R-:W-:-:S05]  /*12e0*/  MOV R4, 0xffffffff ;  /* 0xffffffff00047802 */ /* 0x000fca0000000f00 */
[----:B------:R1:W-:Y:S02]  /*12f0*/  STS [UR8+0x158], R4 ;  /* 0x00015804ff007988 */ /* 0x0003e40008000808 */
[----:B-1----:R-:W-:Y:S02]  /*1300*/  MOV R4, 0x1320 ;  /* 0x0000132000047802 */ /* 0x002fe40000000f00 */
[----:B------:R-:W-:Y:S05]  /*1310*/  CALL.REL.NOINC `($__internal_1_$__cuda_sm10x_tcgen05_guardrail_trap_phase_invalid_during_alloc) ;  /* 0x000000c400707944 */ /* 0x000fea0003c00000 */
.L_x_7:
[----:B------:R-:W-:Y:S05]  /*1320*/  WARPSYNC.ALL ;  /* 0x0000000000007948 */ /* 0x000fea0003800000 */
[----:B------:R-:W-:Y:S01]  /*1330*/  NOP ;  /* 0x0000000000007918 */ /* 0x000fe20000000000 */
[----:B------:R-:W2:Y:S08]  /*1340*/  S2UR UR4, SR_CgaCtaId ;  /* 0x00000000000479c3 */ /* 0x000eb00000008800 */
[----:B------:R-:W-:Y:S01]  /*1350*/  BAR.SYNC.DEFER_BLOCKING 0x2, 0x1a0 ;  /* 0x0086800000007b1d */ /* 0x000fe20000010000 */
[----:B------:R-:W-:-:S05]  /*1360*/  R2UR UR12, R2 ;  /* 0x00000000020c72ca */ /* 0x000fca00000e0000 */
[----:B------:R-:W-:Y:S01]  /*1370*/  UMOV UR5, 0x400 ;  /* 0x0000040000057882 */ /* 0x000fe20000000000 */
[----:B------:R-:W3:Y:S01]  /*1380*/  LDCU UR7, c[0x0][0x38c] ;  /* 0x00007180ff0777ac */ /* 0x000ee20008000800 */
[----:B------:R-:W4:Y:S01]  /*1390*/  LDCU UR11, c[0x0][0x624] ;  /* 0x0000c480ff0b77ac */ /* 0x000f220008000800 */
[----:B--2---:R-:W-:Y:S02]  /*13a0*/  ULEA UR4, UR4, UR5, 0x18 ;  /* 0x0000000504047291 */ /* 0x004fe4000f8ec0ff */
[----:B---3--:R-:W-:Y:S02]  /*13b0*/  UIADD3 UR9, UPT, UPT, UR7, -0x1, URZ ;  /* 0xffffffff07097890 */ /* 0x008fe4000fffe0ff */
[----:B------:R-:W-:Y:S02]  /*13c0*/  UIADD3 UR5, UPT, UPT, UR4, 0xfc00, URZ ;  /* 0x0000fc0004057890 */ /* 0x000fe4000fffe0ff */
[----:B------:R-:W-:Y:S02]  /*13d0*/  UISETP.GT.AND UP0, UPT, UR7, URZ, UPT ;  /* 0x000000ff0700728c */ /* 0x000fe4000bf04270 */
[----:B------:R-:W-:Y:S01]  /*13e0*/  USHF.R.U32.HI UR5, URZ, 0x4, UR5 ;  /* 0x00000004ff057899 */ /* 0x000fe20008011605 */
[----:B------:R-:W2:Y:S01]  /*13f0*/  LDS R5, [UR4+0x158] ;  /* 0x00015804ff057984 */ /* 0x000ea20008000800 */
[----:B------:R-:W-:-:S02]  /*1400*/  USHF.R.S32.HI UR6, URZ, 0x1f, UR9 ;  /* 0x0000001fff067899 */ /* 0x000fc40008011409 */
[----:B------:R-:W-:Y:S02]  /*1410*/  ULOP3.LUT UR5, UR5, 0x3fc0, URZ, 0xc0, !UPT ;  /* 0x00003fc005057892 */ /* 0x000fe4000f8ec0ff */
[----:B------:R-:W-:Y:S02]  /*1420*/  ULEA.HI UR6, UR6, UR9, URZ, 0x7 ;  /* 0x0000000906067291 */ /* 0x000fe4000f8f38ff */
[----:B------:R-:W-:Y:S02]  /*1430*/  ULOP3.LUT UR5, UR5, 0x10000, URZ, 0xfc, !UPT ;  /* 0x0001000005057892 */ /* 0x000fe4000f8efcff */
[----:B------:R-:W-:-:S04]  /*1440*/  USHF.R.S32.HI UR56, URZ, 0x7, UR6 ;  /* 0x00000007ff387899 */ /* 0x000fc80008011406 */
[----:B-1----:R-:W-:Y:S01]  /*1450*/  IMAD.U32 R4, RZ, RZ, UR5 ;  /* 0x00000005ff047e24 */ /* 0x002fe2000f8e00ff */
[----:B------:R-:W-:-:S04]  /*1460*/  UIADD3 UR5, UPT, UPT, -UR7, URZ, URZ ;  /* 0x000000ff07057290 */ /* 0x000fc8000fffe1ff */
[----:B------:R-:W-:Y:S01]  /*1470*/  USHF.R.S32.HI UR5, URZ, 0x1f, UR5 ;  /* 0x0000001fff057899 */ /* 0x000fe20008011405 */
[----:B------:R-:W1:Y:S03]  /*1480*/  SHFL.IDX PT, R4, R4, RZ, 0x1f ;  /* 0x00001fff04047589 */ /* 0x000e6600000e0000 */
[----:B------:R-:W-:-:S04]  /*1490*/  ULEA.HI UR5, UR5, -UR7, URZ, 0x7 ;  /* 0x8000000705057291 */ /* 0x000fc8000f8f38ff */
[----:B------:R-:W-:-:S04]  /*14a0*/  USHF.R.S32.HI UR5, URZ, 0x7, UR5 ;  /* 0x00000007ff057899 */ /* 0x000fc80008011405 */
[----:B------:R-:W-:Y:S02]  /*14b0*/  @!UP0 ULOP3.LUT UR56, URZ, UR5, URZ, 0x33, !UPT ;  /* 0x00000005ff388292 */ /* 0x000fe4000f8e33ff */
[----:B----4-:R-:W-:Y:S01]  /*14c0*/  UISETP.GE.AND UP0, UPT, UR12, UR11, UPT ;  /* 0x0000000b0c00728c */ /* 0x010fe2000bf06270 */
[----:B--2---:R-:W-:Y:S02]  /*14d0*/  R2UR UR7, R5 ;  /* 0x00000000050772ca */ /* 0x004fe400000e0000 */
[----:B-1----:R-:W-:-:S11]  /*14e0*/  R2UR UR48, R4 ;  /* 0x00000000043072ca */ /* 0x002fd600000e0000 */
[----:B------:R-:W-:Y:S01]  /*14f0*/  IMAD.U32 R16, RZ, RZ, UR7 ;  /* 0x00000007ff107e24 */ /* 0x000fe2000f8e00ff */
[----:B------:R-:W-:Y:S06]  /*1500*/  BRA.U UP0, `(.L_x_10) ;  /* 0x0000001d00f47547 */ /* 0x000fec000b800000 */
[----:B------:R-:W1:Y:S01]  /*1510*/  LDCU UR6, c[0x0][0x370] ;  /* 0x00006e00ff0677ac */ /* 0x000e620008000800 */
[----:B------:R-:W-:Y:S01]  /*1520*/  R2UR UR5, R2 ;  /* 0x00000000020572ca */ /* 0x000fe200000e0000 */
[----:B------:R-:W-:Y:S02]  /*1530*/  UIADD3 UR7, UPT, UPT, UR4, 0x10, URZ ;  /* 0x0000001004077890 */ /* 0x000fe4000fffe0ff */
[----:B------:R-:W-:Y:S02]  /*1540*/  UIADD3 UR50, UPT, UPT, UR48, 0x100, URZ ;  /* 0x0000010030327890 */ /* 0x000fe4000fffe0ff */
[----:B------:R-:W-:Y:S02]  /*1550*/  UIADD3 UR46, UPT, UPT, UR48, 0x200, URZ ;  /* 0x00000200302e7890 */ /* 0x000fe4000fffe0ff */
[----:B------:R-:W-:Y:S02]  /*1560*/  UIADD3 UR44, UPT, UPT, UR48, 0x300, URZ ;  /* 0x00000300302c7890 */ /* 0x000fe4000fffe0ff */
[----:B------:R-:W-:-:S04]  /*1570*/  UIADD3 UR42, UPT, UPT, UR48, 0x400, URZ ;  /* 0x00000400302a7890 */ /* 0x000fc8000fffe0ff */
[----:B------:R-:W-:Y:S01]  /*1580*/  IMAD.U32 R15, RZ, RZ, UR5 ;  /* 0x00000005ff0f7e24 */ /* 0x000fe2000f8e00ff */
[----:B------:R-:W-:Y:S01]  /*1590*/  UIADD3 UR5, UPT, UPT, UR4, 0x98, URZ ;  /* 0x0000009804057890 */ /* 0x000fe2000fffe0ff */
[----:B------:R-:W-:Y:S01]  /*15a0*/  UMOV UR24, URZ ;  /* 0x000000ff00187c82 */ /* 0x000fe20008000000 */
[----:B-1----:R-:W-:Y:S01]  /*15b0*/  IMAD.U32 R14, RZ, RZ, UR6 ;  /* 0x00000006ff0e7e24 */ /* 0x002fe2000f8e00ff */
[----:B------:R-:W-:Y:S01]  /*15c0*/  UIADD3 UR6, UPT, UPT, UR4, 0x90, URZ ;  /* 0x0000009004067890 */ /* 0x000fe2000fffe0ff */
[----:B------:R-:W-:Y:S01]  /*15d0*/  UMOV UR22, URZ ;  /* 0x000000ff00167c82 */ /* 0x000fe20008000000 */
[----:B------:R-:W-:Y:S01]  /*15e0*/  UMOV UR54, URZ ;  /* 0x000000ff00367c82 */ /* 0x000fe20008000000 */
[----:B------:R-:W-:Y:S01]  /*15f0*/  UMOV UR59, URZ ;  /* 0x000000ff003b7c82 */ /* 0x000fe20008000000 */
[----:B------:R-:W-:Y:S02]  /*1600*/  UIADD3 UR55, UPT, UPT, UR4, 0x20, URZ ;  /* 0x0000002004377890 */ /* 0x000fe4000fffe0ff */
[----:B------:R-:W-:Y:S01]  /*1610*/  MOV R4, UR6 ;  /* 0x0000000600047c02 */ /* 0x000fe20008000f00 */
[----:B------:R-:W-:Y:S01]  /*1620*/  IMAD.U32 R4, RZ, RZ, UR5 ;  /* 0x00000005ff047e24 */ /* 0x000fe2000f8e00ff */
[----:B------:R-:W-:Y:S01]  /*1630*/  UIADD3 UR5, UPT, UPT, UR4, 0x18, URZ ;  /* 0x0000001804057890 */ /* 0x000fe2000fffe0ff */
[----:B------:R-:W-:Y:S01]  /*1640*/  MOV R4, UR7 ;  /* 0x0000000700047c02 */ /* 0x000fe20008000f00 */
[----:B------:R-:W-:-:S02]  /*1650*/  UIADD3 UR6, UPT, UPT, UR4, 0xd0, URZ ;  /* 0x000000d004067890 */ /* 0x000fc4000fffe0ff */
[----:B------:R-:W-:Y:S02]  /*1660*/  UIADD3 UR58, UPT, UPT, UR4, 0x90, URZ ;  /* 0x00000090043a7890 */ /* 0x000fe4000fffe0ff */
[----:B------:R-:W-:Y:S01]  /*1670*/  IMAD.U32 R4, RZ, RZ, UR5 ;  /* 0x00000005ff047e24 */ /* 0x000fe2000f8e00ff */
[----:B------:R-:W-:Y:S01]  /*1680*/  UIADD3 UR5, UPT, UPT, UR4, 0xd8, URZ ;  /* 0x000000d804057890 */ /* 0x000fe2000fffe0ff */
[----:B------:R-:W-:Y:S01]  /*1690*/  MOV R4, UR6 ;  /* 0x0000000600047c02 */ /* 0x000fe20008000f00 */
[----:B------:R-:W-:Y:S01]  /*16a0*/  UIADD3 UR57, UPT, UPT, UR4, 0x98, URZ ;  /* 0x0000009804397890 */ /* 0x000fe2000fffe0ff */
[----:B------:R-:W-:Y:S01]  /*16b0*/  UMOV UR49, 0xc0004010 ;  /* 0xc000401000317882 */ /* 0x000fe20000000000 */
[----:B------:R-:W-:Y:S02]  /*16c0*/  UMOV UR51, 0xc0004010 ;  /* 0xc000401000337882 */ /* 0x000fe40000000000 */
[----:B------:R-:W-:Y:S01]  /*16d0*/  MOV R4, UR5 ;  /* 0x0000000500047c02 */ /* 0x000fe20008000f00 */
[----:B------:R-:W-:Y:S01]  /*16e0*/  UMOV UR47, 0xc0004010 ;  /* 0xc0004010002f7882 */ /* 0x000fe20000000000 */
        /* <DEDUP_REMOVED lines=19> */
[----:B------:R-:W-:-:S05]  /*1820*/  UMOV UR61, 0x8200490 ;  /* 0x08200490003d7882 */ /* 0x000fca0000000000 */
.L_x_27:
[----:B------:R-:W-:-:S06]  /*1830*/  USHF.L.U32 UR5, UR59, 0x1f, URZ ;  /* 0x0000001f3b057899 */ /* 0x000fcc00080006ff */
[----:B------:R-:W-:-:S04]  /*1840*/  MOV R4, UR5 ;  /* 0x0000000500047c02 */ /* 0x000fc80008000f00 */
[----:B-1----:R-:W1:Y:S02]  /*1850*/  SYNCS.PHASECHK.TRANS64.TRYWAIT P0, [UR4], R4 ;  /* 0x00000004ff0075a7 */ /* 0x002e640008001104 */
[----:B-12---:R-:W-:Y:S05]  /*1860*/  @!P0 BRA `(.L_x_11) ;  /* 0x000000ac00f08947 */ /* 0x006fea0003800000 */
.L_x_72:
[----:B------:R-:W-:Y:S02]  /*1870*/  USHF.L.U32 UR6, UR24, 0x1f, URZ ;  /* 0x0000001f18067899 */ /* 0x000fe400080006ff */
[----:B------:R-:W-:-:S04]  /*1880*/  ULEA UR23, UR22, UR4, 0x3 ;  /* 0x0000000416177291 */ /* 0x000fc8000f8e18ff */
[----:B-1----:R-:W-:-:S05]  /*1890*/  MOV R4, UR6 ;  /* 0x0000000600047c02 */ /* 0x002fca0008000f00 */
[----:B------:R-:W1:Y:S02]  /*18a0*/  SYNCS.PHASECHK.TRANS64.TRYWAIT P0, [UR23+0x20], R4 ;  /* 0x00002004ff0075a7 */ /* 0x000e640008001117 */
[----:B-1----:R-:W-:Y:S05]  /*18b0*/  @!P0 BRA `(.L_x_12) ;  /* 0x000000ac00fc8947 */ /* 0x002fea0003800000 */
.L_x_74:
[----:B------:R-:W-:Y:S01]  /*18c0*/  UIMAD UR6, UR22, 0x5000, UR4 ;  /* 0x00005000160678a4 */ /* 0x000fe2000f8e0204 */
[----:B-1----:R-:W-:Y:S01]  /*18d0*/  IMAD.MOV.U32 R4, RZ, RZ, RZ ;  /* 0x000000ffff047224 */ /* 0x002fe200078e00ff */
[----:B------:R-:W-:Y:S01]  /*18e0*/  UMOV UR7, UR49 ;  /* 0x0000003100077c82 */ /* 0x000fe20008000000 */
[----:B------:R-:W-:Y:S01]  /*18f0*/  UMOV UR14, 0x0 ;  /* 0x00000000000e7882 */ /* 0x000fe20000000000 */
[----:B------:R-:W-:Y:S02]  /*1900*/  UIADD3 UR6, UPT, UPT, UR6, 0x14c00, URZ ;  /* 0x00014c0006067890 */ /* 0x000fe4000fffe0ff */
[C---:B------:R-:W-:Y:S01]  /*1910*/  R2UR UR10, R4.reuse ;  /* 0x00000000040a72ca */ /* 0x040fe200000e0000 */
[----:B------:R-:W-:Y:S01]  /*1920*/  UMOV UR15, 0x8200490 ;  /* 0x08200490000f7882 */ /* 0x000fe20000000000 */
[----:B------:R-:W-:Y:S01]  /*1930*/  USHF.R.U32.HI UR6, URZ, 0x4, UR6 ;  /* 0x00000004ff067899 */ /* 0x000fe20008011606 */
[----:B------:R-:W-:Y:S01]  /*1940*/  R2UR UR25, R4 ;  /* 0x00000000041972ca */ /* 0x000fe200000e0000 */
[----:B------:R-:W-:Y:S01]  /*1950*/  UMOV UR9, 0xc0004010 ;  /* 0xc000401000097882 */ /* 0x000fe20000000000 */
[----:B------:R-:W-:-:S02]  /*1960*/  UIADD3 UR50, UPT, UPT, UR50, -0x500, URZ ;  /* 0xfffffb0032327890 */ /* 0x000fc4000fffe0ff */
[----:B------:R-:W-:Y:S02]  /*1970*/  ULOP3.LUT UR8, UR6, 0x3fc0, URZ, 0xc0, !UPT ;  /* 0x00003fc006087892 */ /* 0x000fe4000f8ec0ff */
[----:B------:R-:W-:Y:S02]  /*1980*/  UIADD3 UR6, UPT, UPT, UR48, -0x500, URZ ;  /* 0xfffffb0030067890 */ /* 0x000fe4000fffe0ff */
[----:B------:R-:W-:Y:S02]  /*1990*/  ULOP3.LUT UR8, UR8, 0x10000, URZ, 0xfc, !UPT ;  /* 0x0001000008087892 */ /* 0x000fe4000f8efcff */
[----:B------:R-:W-:Y:S02]  /*19a0*/  UIADD3 UR12, UPT, UPT, UR46, -0x500, URZ ;  /* 0xfffffb002e0c7890 */ /* 0x000fe4000fffe0ff */
[----:B------:R-:W-:Y:S02]  /*19b0*/  UIADD3 UR20, UPT, UPT, UR8, 0x100, URZ ;  /* 0x0000010008147890 */ /* 0x000fe4000fffe0ff */
[----:B------:R-:W-:-:S02]  /*19c0*/  UIADD3 UR18, UPT, UPT, UR8, 0x200, URZ ;  /* 0x0000020008127890 */ /* 0x000fc4000fffe0ff */
[----:B------:R-:W-:Y:S01]  /*19d0*/  UIADD3 UR16, UPT, UPT, UR8, 0x300, URZ ;  /* 0x0000030008107890 */ /* 0x000fe2000fffe0ff */
[----:B------:R1:W-:Y:S01]  /*19e0*/  UTCHMMA gdesc[UR6], gdesc[UR8], tmem[UR10], tmem[UR14], idesc[UR15], !UPT ;  /* 0x00ff0e08060075ea */ /* 0x0003e2000f80000a */
[----:B------:R-:W-:Y:S01]  /*19f0*/  UMOV UR26, 0x0 ;  /* 0x00000000001a7882 */ /* 0x000fe20000000000 */
[----:B------:R-:W-:Y:S01]  /*1a00*/  UMOV UR27, 0x8200490 ;  /* 0x08200490001b7882 */ /* 0x000fe20000000000 */
[----:B------:R-:W-:Y:S01]  /*1a10*/  UMOV UR21, 0xc0004010 ;  /* 0xc000401000157882 */ /* 0x000fe20000000000 */
[----:B------:R-:W-:Y:S01]  /*1a20*/  UMOV UR13, UR47 ;  /* 0x0000002f000d7c82 */ /* 0x000fe20008000000 */
[----:B------:R-:W-:Y:S01]  /*1a30*/  UMOV UR19, 0xc0004010 ;  /* 0xc000401000137882 */ /* 0x000fe20000000000 */
[----:B------:R-:W-:Y:S01]  /*1a40*/  UMOV UR11, UR45 ;  /* 0x0000002d000b7c82 */ /* 0x000fe20008000000 */
[----:B------:R-:W-:Y:S01]  /*1a50*/  UMOV UR17, 0xc0004010 ;  /* 0xc000401000117882 */ /* 0x000fe20000000000 */
[----:B------:R-:W-:Y:S01]  /*1a60*/  UIADD3 UR48, UPT, UPT, UR6, 0x500, URZ ;  /* 0x0000050006307890 */ /* 0x000fe2000fffe0ff */
[----:B------:R-:W-:Y:S01]  /*1a70*/  UMOV UR49, UR7 ;  /* 0x0000000700317c82 */ /* 0x000fe20008000000 */
[----:B------:R-:W-:Y:S01]  /*1a80*/  UMOV UR28, 0x0 ;  /* 0x00000000001c7882 */ /* 0x000fe20000000000 */
[----:B------:R-:W-:Y:S01]  /*1a90*/  UMOV UR29, 0x8200490 ;  /* 0x08200490001d7882 */ /* 0x000fe20000000000 */
[C---:B-1----:R-:W-:Y:S01]  /*1aa0*/  R2UR UR14, R4.reuse ;  /* 0x00000000040e72ca */ /* 0x042fe200000e0000 */
[----:B------:R-:W-:Y:S01]  /*1ab0*/  UIADD3 UR10, UPT, UPT, UR44, -0x500, URZ ;  /* 0xfffffb002c0a7890 */ /* 0x000fe2000fffe0ff */
[----:B------:R-:W-:Y:S01]  /*1ac0*/  R2UR UR15, R4 ;  /* 0x00000000040f72ca */ /* 0x000fe200000e0000 */
[----:B------:R-:W-:Y:S01]  /*1ad0*/  UIADD3 UR6, UPT, UPT, UR42, -0x500, URZ ;  /* 0xfffffb002a067890 */ /* 0x000fe2000fffe0ff */
[----:B------:R-:W-:-:S09]  /*1ae0*/  UMOV UR7, UR43 ;  /* 0x0000002b00077c82 */ /* 0x000fd20008000000 */
[----:B------:R1:W-:Y:S02]  /*1af0*/  UTCHMMA gdesc[UR50], gdesc[UR20], tmem[UR14], tmem[UR26], idesc[UR27], UPT ;  /* 0x00ff1a14320075ea */ /* 0x0003e4000b80000e */
[----:B------:R2:W-:Y:S01]  /*1b00*/  UTCHMMA gdesc[UR12], gdesc[UR18], tmem[UR15], tmem[UR26], idesc[UR27], UPT ;  /* 0x00ff1a120c0075ea */ /* 0x0005e2000b80000f */
[----:B------:R3:W-:Y:S01]  /*1b10*/  UTCHMMA gdesc[UR10], gdesc[UR16], tmem[UR25], tmem[UR26], idesc[UR27], UPT ;  /* 0x00ff1a100a0075ea */ /* 0x0007e2000b800019 */
[----:B-1----:R-:W-:Y:S01]  /*1b20*/  UIADD3 UR14, UPT, UPT, UR8, 0x400, URZ ;  /* 0x00000400080e7890 */ /* 0x002fe2000fffe0ff */
[----:B--2---:R-:W-:Y:S01]  /*1b30*/  UMOV UR15, 0xc0004010 ;  /* 0xc0004010000f7882 */ /* 0x004fe20000000000 */
[----:B---3--:R-:W-:Y:S01]  /*1b40*/  R2UR UR26, R4 ;  /* 0x00000000041a72ca */ /* 0x008fe200000e0000 */
[----:B------:R-:W-:Y:S01]  /*1b50*/  UIADD3 UR27, UPT, UPT, UR4, 0x90, URZ ;  /* 0x00000090041b7890 */ /* 0x000fe2000fffe0ff */
[----:B------:R-:W-:-:S11]  /*1b60*/  IMAD.U32 R4, RZ, RZ, UR5 ;  /* 0x00000005ff047e24 */ /* 0x000fd6000f8e00ff */
[----:B------:R1:W-:Y:S01]  /*1b70*/  UTCHMMA gdesc[UR6], gdesc[UR14], tmem[UR26], tmem[UR28], idesc[UR29], UPT ;  /* 0x00ff1c0e060075ea */ /* 0x0003e2000b80001a */
[----:B------:R1:W-:Y:S01]  /*1b80*/  UTCBAR [UR27], URZ ;  /* 0x000000ff1b0073e9 */ /* 0x0003e200080000ff */
[----:B------:R-:W2:Y:S02]  /*1b90*/  SYNCS.PHASECHK.TRANS64.TRYWAIT P0, [UR4+0x8], R4 ;  /* 0x00000804ff0075a7 */ /* 0x000ea40008001104 */
[----:B-12---:R-:W-:Y:S05]  /*1ba0*/  @!P0 BRA `(.L_x_13) ;  /* 0x000000ac00608947 */ /* 0x006fea0003800000 */
.L_x_76:
[----:B-1----:R-:W-:Y:S01]  /*1bb0*/  IMAD.MOV.U32 R4, RZ, RZ, 0x80 ;  /* 0x00000080ff047424 */ /* 0x002fe200078e00ff */
[----:B------:R-:W-:Y:S01]  /*1bc0*/  UIADD3 UR50, UPT, UPT, UR50, 0x500, URZ ;  /* 0x0000050032327890 */ /* 0x000fe2000fffe0ff */
[----:B------:R-:W-:Y:S01]  /*1bd0*/  UMOV UR28, 0x0 ;  /* 0x00000000001c7882 */ /* 0x000fe20000000000 */
[----:B------:R-:W-:Y:S02]  /*1be0*/  UMOV UR29, 0x8200490 ;  /* 0x08200490001d7882 */ /* 0x000fe40000000000 */
[C---:B------:R-:W-:Y:S01]  /*1bf0*/  R2UR UR26, R4.reuse ;  /* 0x00000000041a72ca */ /* 0x040fe200000e0000 */
[----:B------:R-:W-:Y:S01]  /*1c00*/  UIADD3 UR46, UPT, UPT, UR12, 0x500, URZ ;  /* 0x000005000c2e7890 */ /* 0x000fe2000fffe0ff */
[C---:B------:R-:W-:Y:S01]  /*1c10*/  R2UR UR25, R4.reuse ;  /* 0x00000000041972ca */ /* 0x040fe200000e0000 */
[----:B------:R-:W-:Y:S01]  /*1c20*/  UMOV UR43, UR7 ;  /* 0x00000007002b7c82 */ /* 0x000fe20008000000 */
[C---:B------:R-:W-:Y:S01]  /*1c30*/  R2UR UR5, R4.reuse ;  /* 0x00000000040572ca */ /* 0x040fe200000e0000 */
[----:B------:R-:W-:Y:S01]  /*1c40*/  UMOV UR47, UR13 ;  /* 0x0000000d002f7c82 */ /* 0x000fe20008000000 */
[----:B------:R-:W-:Y:S01]  /*1c50*/  R2UR UR7, R4 ;  /* 0x00000000040772ca */ /* 0x000fe200000e0000 */
[----:B------:R-:W-:-:S02]  /*1c60*/  UIADD3 UR44, UPT, UPT, UR10, 0x500, URZ ;  /* 0x000005000a2c7890 */ /* 0x000fc4000fffe0ff */
[----:B------:R-:W-:Y:S02]  /*1c70*/  UIADD3 UR42, UPT, UPT, UR6, 0x500, URZ ;  /* 0x00000500062a7890 */ /* 0x000fe4000fffe0ff */
[----:B------:R-:W-:Y:S02]  /*1c80*/  UIADD3 UR27, UPT, UPT, UR4, 0x98, URZ ;  /* 0x00000098041b7890 */ /* 0x000fe4000fffe0ff */
[----:B------:R1:W-:Y:S01]  /*1c90*/  UTCHMMA gdesc[UR48], gdesc[UR8], tmem[UR26], tmem[UR28], idesc[UR29], !UPT ;  /* 0x00ff1c08300075ea */ /* 0x0003e2000f80001a */
[----:B------:R-:W-:Y:S01]  /*1ca0*/  UMOV UR45, UR11 ;  /* 0x0000000b002d7c82 */ /* 0x000fe20008000000 */
[----:B------:R-:W-:Y:S01]  /*1cb0*/  UTCHMMA gdesc[UR50], gdesc[UR20], tmem[UR25], tmem[UR28], idesc[UR29], UPT ;  /* 0x00ff1c14320075ea */ /* 0x000fe2000b800019 */
[----:B------:R-:W-:Y:S01]  /*1cc0*/  UIADD3 UR6, UPT, UPT, UR22, 0x1, URZ ;  /* 0x0000000116067890 */ /* 0x000fe2000fffe0ff */
[----:B------:R2:W-:Y:S03]  /*1cd0*/  UTCHMMA gdesc[UR46], gdesc[UR18], tmem[UR5], tmem[UR28], idesc[UR29], UPT ;  /* 0x00ff1c122e0075ea */ /* 0x0005e6000b800005 */
[----:B------:R-:W-:-:S04]  /*1ce0*/  UISETP.NE.AND UP0, UPT, UR6, 0x7, UPT ;  /* 0x000000070600788c */ /* 0x000fc8000bf05270 */
[----:B------:R-:W-:Y:S01]  /*1cf0*/  USEL UR6, UR6, URZ, UP0 ;  /* 0x000000ff06067287 */ /* 0x000fe20008000000 */
[----:B-1----:R-:W-:Y:S01]  /*1d00*/  R2UR UR8, R4 ;  /* 0x00000000040872ca */ /* 0x002fe200000e0000 */
[----:B--2---:R-:W-:-:S12]  /*1d10*/  UIADD3 UR5, UPT, UPT, UR23, 0x58, URZ ;  /* 0x0000005817057890 */ /* 0x004fd8000fffe0ff */
[----:B------:R1:W-:Y:S01]  /*1d20*/  UTCHMMA gdesc[UR44], gdesc[UR16], tmem[UR8], tmem[UR28], idesc[UR29], UPT ;  /* 0x00ff1c102c0075ea */ /* 0x0003e2000b800008 */
[----:B------:R2:W-:Y:S01]  /*1d30*/  UTCHMMA gdesc[UR42], gdesc[UR14], tmem[UR7], tmem[UR28], idesc[UR29], UPT ;  /* 0x00ff1c0e2a0075ea */ /* 0x0005e2000b800007 */
[----:B------:R2:W-:Y:S01]  /*1d40*/  UTCBAR [UR27], URZ ;  /* 0x000000ff1b0073e9 */ /* 0x0005e200080000ff */
[----:B------:R2:W-:Y:S01]  /*1d50*/  UTCBAR [UR5], URZ ;  /* 0x000000ff050073e9 */ /* 0x0005e200080000ff */
[----:B-1----:R-:W-:Y:S02]  /*1d60*/  USEL UR16, URZ, 0x1, UP0 ;  /* 0x00000001ff107887 */ /* 0x002fe40008000000 */
[----:B------:R-:W-:Y:S02]  /*1d70*/  UISETP.GE.AND UP0, UPT, UR56, 0x1, UPT ;  /* 0x000000013800788c */ /* 0x000fe4000bf06270 */
[----:B------:R-:W-:Y:S01]  /*1d80*/  ULOP3.LUT UR16, UR24, UR16, URZ, 0x3c, !UPT ;  /* 0x0000001018107292 */ /* 0x000fe2000f8e3cff */
[----:B------:R-:W-:-:S06]  /*1d90*/  UMOV UR8, URZ ;  /* 0x000000ff00087c82 */ /* 0x000fcc0008000000 */
[----:B------:R-:W-:Y:S05]  /*1da0*/  BRA.U !UP0, `(.L_x_14) ;  /* 0x0000000d08847547 */ /* 0x000fea000b800000 */
[----:B------:R-:W-:Y:S01]  /*1db0*/  HFMA2 R12, -RZ, RZ, 0, 1.430511474609375e-05 ;  /* 0x000000f0ff0c7431 */ /* 0x000fe200000001ff */
[----:B------:R-:W-:Y:S01]  /*1dc0*/  MOV R11, 0x150 ;  /* 0x00000150000b7802 */ /* 0x000fe20000000f00 */
[----:B------:R-:W-:Y:S02]  /*1dd0*/  HFMA2 R9, -RZ, RZ, 0, 2.002716064453125e-05 ;  /* 0x00000150ff097431 */ /* 0x000fe400000001ff */
[----:B------:R-:W-:Y:S02]  /*1de0*/  IMAD.MOV.U32 R10, RZ, RZ, 0xf8 ;  /* 0x000000f8ff0a7424 */ /* 0x000fe400078e00ff */
[----:B------:R-:W-:Y:S02]  /*1df0*/  HFMA2 R5, -RZ, RZ, 0, 7.62939453125e-06 ;  /* 0x00000080ff057431 */ /* 0x000fe400000001ff */
[----:B------:R-:W-:Y:S01]  /*1e00*/  IMAD.MOV.U32 R8, RZ, RZ, 0x80 ;  /* 0x00000080ff087424 */ /* 0x000fe200078e00ff */
[----:B------:R-:W-:Y:S01]  /*1e10*/  MOV R7, 0x80 ;  /* 0x0000008000077802 */ /* 0x000fe20000000f00 */
[----:B------:R-:W-:Y:S01]  /*1e20*/  IMAD.MOV.U32 R6, RZ, RZ, 0x80 ;  /* 0x00000080ff067424 */ /* 0x000fe200078e00ff */
[----:B------:R-:W-:Y:S01]  /*1e30*/  UMOV UR8, URZ ;  /* 0x000000ff00087c82 */ /* 0x000fe20008000000 */
[----:B------:R-:W-:Y:S01]  /*1e40*/  IMAD.MOV.U32 R4, RZ, RZ, 0x80 ;  /* 0x00000080ff047424 */ /* 0x000fe200078e00ff */
[----:B------:R-:W-:Y:S01]  /*1e50*/  UMOV UR53, URZ ;  /* 0x000000ff00357c82 */ /* 0x000fe20008000000 */
.L_x_21:
[----:B--2---:R-:W-:Y:S02]  /*1e60*/  USHF.L.U32 UR5, UR16, 0x1f, URZ ;  /* 0x0000001f10057899 */ /* 0x004fe400080006ff */
[----:B------:R-:W-:Y:S04]  /*1e70*/  ULEA UR40, UR6, UR55, 0x3 ;  /* 0x0000003706287291 */ /* 0x000fe8000f8e18ff */
[----:B-1----:R-:W-:Y:S05]  /*1e80*/  MOV R13, UR5 ;  /* 0x00000005000d7c02 */ /* 0x002fea0008000f00 */
[----:B------:R-:W1:Y:S02]  /*1e90*/  SYNCS.PHASECHK.TRANS64.TRYWAIT P0, [UR40], R13 ;  /* 0x0000000dff0075a7 */ /* 0x000e640008001128 */
[----:B-1-3--:R-:W-:Y:S05]  /*1ea0*/  @!P0 BRA `(.L_x_15) ;  /* 0x000000a800c08947 */ /* 0x00afea0003800000 */
.L_x_78:
[----:B------:R-:W-:Y:S02]  /*1eb0*/  USHF.L.U32 UR7, UR54, 0x1f, URZ ;  /* 0x0000001f36077899 */ /* 0x000fe400080006ff */
[----:B------:R-:W-:Y:S02]  /*1ec0*/  UIMAD UR5, UR6, 0x5000, UR4 ;  /* 0x00005000060578a4 */ /* 0x000fe4000f8e0204 */
[----:B------:R-:W-:Y:S02]  /*1ed0*/  UISETP.NE.U32.AND UP0, UPT, UR8, URZ, UPT ;  /* 0x000000ff0800728c */ /* 0x000fe4000bf05070 */
[----:B-1----:R-:W-:Y:S01]  /*1ee0*/  MOV R13, UR7 ;  /* 0x00000007000d7c02 */ /* 0x002fe20008000f00 */
[----:B------:R-:W-:Y:S03]  /*1ef0*/  UIADD3 UR5, UPT, UPT, UR5, 0x14c00, URZ ;  /* 0x00014c0005057890 */ /* 0x000fe6000fffe0ff */
[----:B------:R-:W1:Y:S01]  /*1f00*/  SYNCS.PHASECHK.TRANS64.TRYWAIT P0, [UR4+0xa0], R13 ;  /* 0x0000a00dff0075a7 */ /* 0x000e620008001104 */
[----:B------:R-:W-:Y:S01]  /*1f10*/  USHF.R.U32.HI UR5, URZ, 0x4, UR5 ;  /* 0x00000004ff057899 */ /* 0x000fe20008011605 */
[----:B-1----:R-:W-:Y:S11]  /*1f20*/  @!P0 BRA `(.L_x_16) ;  /* 0x000000a800c08947 */ /* 0x002ff60003800000 */
.L_x_80:
[----:B-1----:R-:W-:Y:S01]  /*1f30*/  IMAD.MOV.U32 R13, RZ, RZ, 0x40 ;  /* 0x00000040ff0d7424 */ /* 0x002fe200078e00ff */
[----:B------:R-:W-:Y:S01]  /*1f40*/  UMOV UR12, 0x0 ;  /* 0x00000000000c7882 */ /* 0x000fe20000000000 */
[----:B------:R-:W-:Y:S01]  /*1f50*/  UMOV UR13, 0x8150490 ;  /* 0x08150490000d7882 */ /* 0x000fe20000000000 */
[----:B------:R-:W-:Y:S01]  /*1f60*/  UMOV UR11, 0xc0004010 ;  /* 0xc0004010000b7882 */ /* 0x000fe20000000000 */
[----:B------:R-:W-:Y:S01]  /*1f70*/  UMOV UR14, 0x0 ;  /* 0x00000000000e7882 */ /* 0x000fe20000000000 */
[----:B------:R-:W-:Y:S01]  /*1f80*/  R2UR UR9, R13 ;  /* 0x000000000d0972ca */ /* 0x000fe200000e0000 */
[----:B------:R-:W-:Y:S01]  /*1f90*/  IMAD.MOV.U32 R13, RZ, RZ, 0x100 ;  /* 0x00000100ff0d7424 */ /* 0x000fe200078e00ff */
[----:B------:R-:W-:Y:S01]  /*1fa0*/  UMOV UR15, 0x8150490 ;  /* 0x08150490000f7882 */ /* 0x000fe20000000000 */
[----:B------:R-:W-:Y:S01]  /*1fb0*/  UMOV UR37, 0xc0004010 ;  /* 0xc000401000257882 */ /* 0x000fe20000000000 */
[----:B------:R-:W-:Y:S01]  /*1fc0*/  UMOV UR35, 0xc0004010 ;  /* 0xc000401000237882 */ /* 0x000fe20000000000 */
[----:B------:R-:W-:Y:S01]  /*1fd0*/  UMOV UR33, 0xc0004010 ;  /* 0xc000401000217882 */ /* 0x000fe20000000000 */
[----:B------:R-:W-:Y:S01]  /*1fe0*/  R2UR UR8, R13 ;  /* 0x000000000d0872ca */ /* 0x000fe200000e0000 */
[----:B------:R-:W-:Y:S01]  /*1ff0*/  ULOP3.LUT UR5, UR5, 0x3fc0, URZ, 0xc0, !UPT ;  /* 0x00003fc005057892 */ /* 0x000fe2000f8ec0ff */
[----:B------:R-:W-:Y:S01]  /*2000*/  IMAD.MOV.U32 R17, RZ, RZ, 0x48 ;  /* 0x00000048ff117424 */ /* 0x000fe200078e00ff */
[----:B------:R-:W-:Y:S01]  /*2010*/  UMOV UR31, 0xc0004010 ;  /* 0xc0004010001f7882 */ /* 0x000fe20000000000 */
[----:B------:R-:W-:Y:S01]  /*2020*/  IMAD.U32 R13, RZ, RZ, UR7 ;  /* 0x00000007ff0d7e24 */ /* 0x000fe2000f8e00ff */
[----:B------:R-:W-:Y:S01]  /*2030*/  ULOP3.LUT UR10, UR5, 0x1000000, URZ, 0xfc, !UPT ;  /* 0x01000000050a7892 */ /* 0x000fe2000f8efcff */
[----:B------:R-:W-:Y:S02]  /*2040*/  UMOV UR29, 0xc0004010 ;  /* 0xc0004010001d7882 */ /* 0x000fe40000000000 */
[----:B------:R-:W-:Y:S01]  /*2050*/  R2UR UR5, R17 ;  /* 0x00000000110572ca */ /* 0x000fe200000e0000 */
[----:B------:R-:W-:Y:S01]  /*2060*/  IMAD.MOV.U32 R17, RZ, RZ, 0x100 ;  /* 0x00000100ff117424 */ /* 0x000fe200078e00ff */
[----:B------:R-:W-:Y:S02]  /*2070*/  UIADD3 UR36, UPT, UPT, UR10, 0x20, URZ ;  /* 0x000000200a247890 */ /* 0x000fe4000fffe0ff */
[----:B------:R-:W-:Y:S02]  /*2080*/  UIADD3 UR34, UPT, UPT, UR10, 0x40, URZ ;  /* 0x000000400a227890 */ /* 0x000fe4000fffe0ff */
[----:B------:R1:W-:Y:S01]  /*2090*/  UTCHMMA tmem[UR9], gdesc[UR10], tmem[UR8], tmem[UR12], idesc[UR13], UP0 ;  /* 0x00ff0c0a090079ea */ /* 0x0003e20008000008 */
[----:B------:R-:W-:Y:S02]  /*20a0*/  UIADD3 UR32, UPT, UPT, UR10, 0x60, URZ ;  /* 0x000000600a207890 */ /* 0x000fe4000fffe0ff */
[----:B------:R-:W-:Y:S02]  /*20b0*/  UIADD3 UR30, UPT, UPT, UR10, 0x80, URZ ;  /* 0x000000800a1e7890 */ /* 0x000fe4000fffe0ff */
[----:B------:R-:W-:Y:S01]  /*20c0*/  UIADD3 UR28, UPT, UPT, UR10, 0xa0, URZ ;  /* 0x000000a00a1c7890 */ /* 0x000fe2000fffe0ff */
[----:B-1----:R-:W-:Y:S01]  /*20d0*/  R2UR UR12, R17 ;  /* 0x00000000110c72ca */ /* 0x002fe200000e0000 */
[----:B------:R-:W-:Y:S05]  /*20e0*/  IMAD.MOV.U32 R17, RZ, RZ, 0x50 ;  /* 0x00000050ff117424 */ /* 0x000fea00078e00ff */
[----:B------:R-:W-:Y:S01]  /*20f0*/  R2UR UR13, R17 ;  /* 0x00000000110d72ca */ /* 0x000fe200000e0000 */
[----:B------:R-:W-:Y:S05]  /*2100*/  IMAD.MOV.U32 R17, RZ, RZ, 0x100 ;  /* 0x00000100ff117424 */ /* 0x000fea00078e00ff */
[----:B------:R-:W-:Y:S01]  /*2110*/  R2UR UR8, R17 ;  /* 0x00000000110872ca */ /* 0x000fe200000e0000 */
[----:B------:R1:W-:Y:S01]  /*2120*/  UTCHMMA tmem[UR5], gdesc[UR36], tmem[UR12], tmem[UR14], idesc[UR15], UPT ;  /* 0x00ff0e24050079ea */ /* 0x0003e2000b80000c */
[----:B------:R-:W-:Y:S05]  /*2130*/  HFMA2 R17, -RZ, RZ, 0, 5.245208740234375e-06 ;  /* 0x00000058ff117431 */ /* 0x000fea00000001ff */
[----:B------:R-:W-:Y:S01]  /*2140*/  R2UR UR9, R17 ;  /* 0x00000000110972ca */ /* 0x000fe200000e0000 */
[----:B------:R-:W-:Y:S05]  /*2150*/  IMAD.MOV.U32 R17, RZ, RZ, 0x100 ;  /* 0x00000100ff117424 */ /* 0x000fea00078e00ff */
[----:B------:R2:W-:Y:S01]  /*2160*/  UTCHMMA tmem[UR13], gdesc[UR34], tmem[UR8], tmem[UR14], idesc[UR15], UPT ;  /* 0x00ff0e220d0079ea */ /* 0x0005e2000b800008 */
[----:B-1----:R-:W-:Y:S01]  /*2170*/  R2UR UR5, R17 ;  /* 0x00000000110572ca */ /* 0x002fe200000e0000 */
[----:B------:R-:W-:Y:S05]  /*2180*/  IMAD.MOV.U32 R17, RZ, RZ, 0x60 ;  /* 0x00000060ff117424 */ /* 0x000fea00078e00ff */
[----:B------:R-:W-:Y:S01]  /*2190*/  R2UR UR12, R17 ;  /* 0x00000000110c72ca */ /* 0x000fe200000e0000 */
[----:B------:R-:W-:Y:S06]  /*21a0*/  IMAD.MOV.U32 R17, RZ, RZ, 0x100 ;  /* 0x00000100ff117424 */ /* 0x000fec00078e00ff */
[----:B------:R1:W-:Y:S01]  /*21b0*/  UTCHMMA tmem[UR9], gdesc[UR32], tmem[UR5], tmem[UR14], idesc[UR15], UPT ;  /* 0x00ff0e20090079ea */ /* 0x0003e2000b800005 */
[----:B--2---:R-:W-:Y:S01]  /*21c0*/  R2UR UR8, R17 ;  /* 0x00000000110872ca */ /* 0x004fe200000e0000 */
[----:B------:R-:W-:Y:S05]  /*21d0*/  HFMA2 R17, -RZ, RZ, 0, 6.198883056640625e-06 ;  /* 0x00000068ff117431 */ /* 0x000fea00000001ff */
[----:B------:R-:W-:Y:S01]  /*21e0*/  R2UR UR13, R17 ;  /* 0x00000000110d72ca */ /* 0x000fe200000e0000 */
[----:B------:R-:W-:Y:S06]  /*21f0*/  IMAD.MOV.U32 R17, RZ, RZ, 0x100 ;  /* 0x00000100ff117424 */ /* 0x000fec00078e00ff */
[----:B------:R2:W-:Y:S01]  /*2200*/  UTCHMMA tmem[UR12], gdesc[UR30], tmem[UR8], tmem[UR14], idesc[UR15], UPT ;  /* 0x00ff0e1e0c0079ea */ /* 0x0005e2000b800008 */
[----:B-1----:R-:W-:Y:S11]  /*2210*/  R2UR UR5, R17 ;  /* 0x00000000110572ca */ /* 0x002ff600000e0000 */
[----:B------:R-:W-:Y:S02]  /*2220*/  @!UPT UIADD3 URZ, UPT, UPT, URZ, URZ, URZ ;  /* 0x000000fffffff290 */ /* 0x000fe4000fffe0ff */
[----:B------:R2:W-:Y:S01]  /*2230*/  UTCHMMA tmem[UR13], gdesc[UR28], tmem[UR5], tmem[UR14], idesc[UR15], UPT ;  /* 0x00ff0e1c0d0079ea */ /* 0x0005e2000b800005 */
[----:B------:R-:W1:Y:S02]  /*2240*/  SYNCS.PHASECHK.TRANS64.TRYWAIT P0, [UR4+0xb0], R13 ;  /* 0x0000b00dff0075a7 */ /* 0x000e640008001104 */
[----:B-12---:R-:W-:Y:S05]  /*2250*/  @!P0 BRA `(.L_x_17) ;  /* 0x000000a800148947 */ /* 0x006fea0003800000 */
.L_x_82:
[----:B------:R-:W-:Y:S01]  /*2260*/  UIADD3 UR6, UPT, UPT, UR6, 0x1, URZ ;  /* 0x0000000106067890 */ /* 0x000fe2000fffe0ff */
[----:B------:R-:W-:Y:S01]  /*2270*/  IMAD.MOV.U32 R17, RZ, RZ, 0x70 ;  /* 0x00000070ff117424 */ /* 0x000fe200078e00ff */
[----:B------:R-:W-:Y:S02]  /*2280*/  UIADD3 UR26, UPT, UPT, UR10, 0xc0, URZ ;  /* 0x000000c00a1a7890 */ /* 0x000fe4000fffe0ff */
[----:B------:R-:W-:Y:S02]  /*2290*/  UISETP.NE.AND UP1, UPT, UR6, 0x7, UPT ;  /* 0x000000070600788c */ /* 0x000fe4000bf25270 */
[----:B------:R-:W-:Y:S01]  /*22a0*/  UIADD3 UR24, UPT, UPT, UR10, 0xe0, URZ ;  /* 0x000000e00a187890 */ /* 0x000fe2000fffe0ff */
[----:B------:R-:W-:Y:S01]  /*22b0*/  R2UR UR8, R17 ;  /* 0x00000000110872ca */ /* 0x000fe200000e0000 */
[----:B------:R-:W-:Y:S01]  /*22c0*/  USEL UR5, URZ, 0x1, UP1 ;  /* 0x00000001ff057887 */ /* 0x000fe20008800000 */
[----:B------:R-:W-:Y:S01]  /*22d0*/  IMAD.MOV.U32 R17, RZ, RZ, 0x100 ;  /* 0x00000100ff117424 */ /* 0x000fe200078e00ff */
[----:B------:R-:W-:Y:S01]  /*22e0*/  UMOV UR12, 0x0 ;  /* 0x00000000000c7882 */ /* 0x000fe20000000000 */
[----:B------:R-:W-:Y:S01]  /*22f0*/  UMOV UR13, 0x8150490 ;  /* 0x08150490000d7882 */ /* 0x000fe20000000000 */
[----:B------:R-:W-:Y:S01]  /*2300*/  UMOV UR27, 0xc0004010 ;  /* 0xc0004010001b7882 */ /* 0x000fe20000000000 */
[----:B------:R-:W-:Y:S01]  /*2310*/  ULOP3.LUT UR39, UR16, UR5, URZ, 0x3c, !UPT ;  /* 0x0000000510277292 */ /* 0x000fe2000f8e3cff */
[----:B------:R-:W-:Y:S01]  /*2320*/  R2UR UR9, R17 ;  /* 0x00000000110972ca */ /* 0x000fe200000e0000 */
[----:B------:R-:W-:Y:S01]  /*2330*/  USEL UR6, UR6, URZ, UP1 ;  /* 0x000000ff06067287 */ /* 0x000fe20008800000 */
[----:B------:R-:W-:Y:S01]  /*2340*/  MOV R17, 0x78 ;  /* 0x0000007800117802 */ /* 0x000fe20000000f00 */
[----:B------:R-:W-:Y:S02]  /*2350*/  USHF.L.U32 UR5, UR39, 0x1f, URZ ;  /* 0x0000001f27057899 */ /* 0x000fe400080006ff */
[----:B------:R-:W-:Y:S01]  /*2360*/  ULEA UR38, UR6, UR55, 0x3 ;  /* 0x0000003706267291 */ /* 0x000fe2000f8e18ff */
[----:B------:R-:W-:Y:S01]  /*2370*/  UMOV UR14, 0x0 ;  /* 0x00000000000e7882 */ /* 0x000fe20000000000 */
[----:B------:R-:W-:Y:S02]  /*2380*/  UMOV UR15, 0x8150490 ;  /* 0x08150490000f7882 */ /* 0x000fe40000000000 */
[----:B-1----:R-:W-:Y:S01]  /*2390*/  MOV R13, UR5 ;  /* 0x00000005000d7c02 */ /* 0x002fe20008000f00 */
[----:B------:R-:W-:Y:S03]  /*23a0*/  UMOV UR25, 0xc0004010 ;  /* 0xc000401000197882 */ /* 0x000fe60000000000 */
[----:B------:R1:W-:Y:S02]  /*23b0*/  UTCHMMA tmem[UR8], gdesc[UR26], tmem[UR9], tmem[UR12], idesc[UR13], UPT ;  /* 0x00ff0c1a080079ea */ /* 0x0003e4000b800009 */
[----:B-1----:R-:W-:Y:S01]  /*23c0*/  R2UR UR12, R17 ;  /* 0x00000000110c72ca */ /* 0x002fe200000e0000 */
[----:B------:R-:W-:Y:S05]  /*23d0*/  IMAD.MOV.U32 R17, RZ, RZ, 0x100 ;  /* 0x00000100ff117424 */ /* 0x000fea00078e00ff */
[----:B------:R-:W-:Y:S11]  /*23e0*/  R2UR UR13, R17 ;  /* 0x00000000110d72ca */ /* 0x000ff600000e0000 */
[----:B------:R-:W-:Y:S02]  /*23f0*/  @!UPT UIADD3 URZ, UPT, UPT, URZ, URZ, URZ ;  /* 0x000000fffffff290 */ /* 0x000fe4000fffe0ff */
[----:B------:R1:W-:Y:S01]  /*2400*/  UTCHMMA tmem[UR12], gdesc[UR24], tmem[UR13], tmem[UR14], idesc[UR15], UPT ;  /* 0x00ff0e180c0079ea */ /* 0x0003e2000b80000d */
[----:B------:R-:W2:Y:S02]  /*2410*/  SYNCS.PHASECHK.TRANS64.TRYWAIT P0, [UR38], R13 ;  /* 0x0000000dff0075a7 */ /* 0x000ea40008001126 */
[----:B-12---:R-:W-:Y:S05]  /*2420*/  @!P0 BRA `(.L_x_18) ;  /* 0x000000a400c08947 */ /* 0x006fea0003800000 */
.L_x_84:
[----:B------:R-:W-:Y:S01]  /*2430*/  UIMAD UR5, UR6, 0x5000, UR4 ;  /* 0x00005000060578a4 */ /* 0x000fe2000f8e0204 */
[----:B------:R-:W-:Y:S01]  /*2440*/  MOV.SPILL R17, UR10 ;  /* 0x0000000a00117c02 */ /* 0x000fe20009000f00 */
[----:B------:R-:W-:Y:S01]  /*2450*/  UIADD3 UR14, UPT, UPT, UR48, -0x500, URZ ;  /* 0xfffffb00300e7890 */ /* 0x000fe2000fffe0ff */
[----:B-1----:R-:W-:Y:S01]  /*2460*/  IMAD.MOV.U32 R13, RZ, RZ, RZ ;  /* 0x000000ffff0d7224 */ /* 0x002fe200078e00ff */
[----:B------:R-:W-:Y:S01]  /*2470*/  UIADD3 UR5, UPT, UPT, UR5, 0x14c00, URZ ;  /* 0x00014c0005057890 */ /* 0x000fe2000fffe0ff */
[----:B------:R-:W-:Y:S01]  /*2480*/  MOV.SPILL R18, UR11 ;  /* 0x0000000b00127c02 */ /* 0x000fe20009000f00 */
[----:B------:R-:W-:Y:S02]  /*2490*/  UIADD3 UR12, UPT, UPT, UR50, -0x500, URZ ;  /* 0xfffffb00320c7890 */ /* 0x000fe4000fffe0ff */
[----:B------:R-:W-:Y:S01]  /*24a0*/  USHF.R.U32.HI UR5, URZ, 0x4, UR5 ;  /* 0x00000004ff057899 */ /* 0x000fe20008011605 */
[C---:B------:R-:W-:Y:S01]  /*24b0*/  R2UR UR18, R13.reuse ;  /* 0x000000000d1272ca */ /* 0x040fe200000e0000 */
[----:B------:R-:W-:Y:S01]  /*24c0*/  UIADD3 UR16, UPT, UPT, UR46, -0x500, URZ ;  /* 0xfffffb002e107890 */ /* 0x000fe2000fffe0ff */
[C---:B------:R-:W-:Y:S01]  /*24d0*/  R2UR UR41, R13.reuse ;  /* 0x000000000d2972ca */ /* 0x040fe200000e0000 */
[----:B------:R-:W-:Y:S01]  /*24e0*/  ULOP3.LUT UR5, UR5, 0x3fc0, URZ, 0xc0, !UPT ;  /* 0x00003fc005057892 */ /* 0x000fe2000f8ec0ff */
[C---:B------:R-:W-:Y:S01]  /*24f0*/  R2UR UR52, R13.reuse ;  /* 0x000000000d3472ca */ /* 0x040fe200000e0000 */
[----:B------:R-:W-:Y:S01]  /*2500*/  UMOV UR10, 0x0 ;  /* 0x00000000000a7882 */ /* 0x000fe20000000000 */
[----:B------:R-:W-:Y:S01]  /*2510*/  UMOV UR11, 0x8200490 ;  /* 0x08200490000b7882 */ /* 0x000fe20000000000 */
[----:B------:R-:W-:Y:S01]  /*2520*/  ULOP3.LUT UR8, UR5, 0x10000, URZ, 0xfc, !UPT ;  /* 0x0001000005087892 */ /* 0x000fe2000f8efcff */
[----:B------:R-:W-:Y:S01]  /*2530*/  UMOV UR15, UR49 ;  /* 0x00000031000f7c82 */ /* 0x000fe20008000000 */
[----:B------:R-:W-:Y:S02]  /*2540*/  UMOV UR9, 0xc0004010 ;  /* 0xc000401000097882 */ /* 0x000fe40000000000 */
[----:B------:R-:W-:Y:S01]  /*2550*/  UIADD3 UR22, UPT, UPT, UR8, 0x100, URZ ;  /* 0x0000010008167890 */ /* 0x000fe2000fffe0ff */
[----:B------:R-:W-:Y:S01]  /*2560*/  R2UR UR5, R13 ;  /* 0x000000000d0572ca */ /* 0x000fe200000e0000 */
[----:B------:R-:W-:Y:S01]  /*2570*/  UIADD3 UR20, UPT, UPT, UR8, 0x200, URZ ;  /* 0x0000020008147890 */ /* 0x000fe2000fffe0ff */
[----:B------:R-:W-:Y:S02]  /*2580*/  UMOV UR13, UR51 ;  /* 0x00000033000d7c82 */ /* 0x000fe40008000000 */
[----:B------:R1:W-:Y:S01]  /*2590*/  UTCHMMA gdesc[UR14], gdesc[UR8], tmem[UR18], tmem[UR10], idesc[UR11], !UPT ;  /* 0x00ff0a080e0075ea */ /* 0x0003e2000f800012 */
[----:B------:R-:W-:Y:S01]  /*25a0*/  UMOV UR23, 0xc0004010 ;  /* 0xc000401000177882 */ /* 0x000fe20000000000 */
[----:B------:R-:W-:Y:S01]  /*25b0*/  UMOV UR17, UR47 ;  /* 0x0000002f00117c82 */ /* 0x000fe20008000000 */
[----:B------:R-:W-:Y:S01]  /*25c0*/  UMOV UR21, 0xc0004010 ;  /* 0xc000401000157882 */ /* 0x000fe20000000000 */
[----:B------:R-:W-:Y:S05]  /*25d0*/  UMOV UR19, UR45 ;  /* 0x0000002d00137c82 */ /* 0x000fea0008000000 */
[----:B------:R2:W-:Y:S01]  /*25e0*/  UTCHMMA gdesc[UR12], gdesc[UR22], tmem[UR5], tmem[UR10], idesc[UR11], UPT ;  /* 0x00ff0a160c0075ea */ /* 0x0005e2000b800005 */
[----:B------:R3:W-:Y:S01]  /*25f0*/  UTCHMMA gdesc[UR16], gdesc[UR20], tmem[UR41], tmem[UR10], idesc[UR11], UPT ;  /* 0x00ff0a14100075ea */ /* 0x0007e2000b800029 */
[----:B-1----:R-:W-:Y:S02]  /*2600*/  UIADD3 UR18, UPT, UPT, UR44, -0x500, URZ ;  /* 0xfffffb002c127890 */ /* 0x002fe4000fffe0ff */
[----:B------:R-:W-:Y:S01]  /*2610*/  UIADD3 UR14, UPT, UPT, UR8, 0x300, URZ ;  /* 0x00000300080e7890 */ /* 0x000fe2000fffe0ff */
[----:B------:R-:W-:Y:S01]  /*2620*/  UMOV UR15, 0xc0004010 ;  /* 0xc0004010000f7882 */ /* 0x000fe20000000000 */
[----:B--2---:R-:W-:Y:S07]  /*2630*/  UIADD3 UR12, UPT, UPT, UR8, 0x400, URZ ;  /* 0x00000400080c7890 */ /* 0x004fee000fffe0ff */
[----:B------:R1:W-:Y:S01]  /*2640*/  UTCHMMA gdesc[UR18], gdesc[UR14], tmem[UR52], tmem[UR10], idesc[UR11], UPT ;  /* 0x00ff0a0e120075ea */ /* 0x0003e2000b800034 */
[----:B---3--:R-:W-:Y:S01]  /*2650*/  UIADD3 UR16, UPT, UPT, UR42, -0x500, URZ ;  /* 0xfffffb002a107890 */ /* 0x008fe2000fffe0ff */
[----:B------:R-:W-:Y:S01]  /*2660*/  UMOV UR17, UR43 ;  /* 0x0000002b00117c82 */ /* 0x000fe20008000000 */
[----:B------:R-:W-:Y:S01]  /*2670*/  UMOV UR13, 0xc0004010 ;  /* 0xc0004010000d7882 */ /* 0x000fe20000000000 */
[----:B-1----:R-:W-:Y:S01]  /*2680*/  R2UR.FILL UR10, R17 ;  /* 0x00000000110a72ca */ /* 0x002fe200004e0000 */
[----:B------:R-:W-:Y:S01]  /*2690*/  IMAD.U32 R17, RZ, RZ, UR7 ;  /* 0x00000007ff117e24 */ /* 0x000fe2000f8e00ff */
[----:B------:R-:W-:Y:S01]  /*26a0*/  UMOV UR18, 0x0 ;  /* 0x0000000000127882 */ /* 0x000fe20000000000 */
[----:B------:R-:W-:Y:S01]  /*26b0*/  UMOV UR19, 0x8200490 ;  /* 0x0820049000137882 */ /* 0x000fe20000000000 */
[----:B------:R-:W-:Y:S02]  /*26c0*/  R2UR.FILL UR11, R18 ;  /* 0x00000000120b72ca */ /* 0x000fe400004e0000 */
[----:B------:R1:W-:Y:S01]  /*26d0*/  UTCHMMA gdesc[UR16], gdesc[UR12], tmem[UR5], tmem[UR18], idesc[UR19], UPT ;  /* 0x00ff120c100075ea */ /* 0x0003e2000b800005 */
[----:B------:R1:W-:Y:S01]  /*26e0*/  UTCBAR [UR58], URZ ;  /* 0x000000ff3a0073e9 */ /* 0x0003e200080000ff */
[----:B------:R-:W2:Y:S02]  /*26f0*/  SYNCS.PHASECHK.TRANS64.TRYWAIT P0, [UR4+0xa8], R17 ;  /* 0x0000a811ff0075a7 */ /* 0x000ea40008001104 */
[----:B-12---:R-:W-:Y:S09]  /*2700*/  @!P0 BRA `(.L_x_19) ;  /* 0x000000a400288947 */ /* 0x006ff20003800000 */
.L_x_86:
[----:B------:R-:W-:Y:S01]  /*2710*/  MOV.SPILL R17, UR8 ;  /* 0x0000000800117c02 */ /* 0x000fe20009000f00 */
[----:B-1----:R-:W-:Y:S01]  /*2720*/  IMAD.MOV.U32 R13, RZ, RZ, 0xc0 ;  /* 0x000000c0ff0d7424 */ /* 0x002fe200078e00ff */
[----:B------:R-:W-:Y:S01]  /*2730*/  MOV.SPILL R18, UR9 ;  /* 0x0000000900127c02 */ /* 0x000fe20009000f00 */
[----:B------:R-:W-:Y:S01]  /*2740*/  UMOV UR8, 0x0 ;  /* 0x0000000000087882 */ /* 0x000fe20000000000 */
[----:B------:R-:W-:Y:S01]  /*2750*/  UMOV UR9, 0x8150490 ;  /* 0x0815049000097882 */ /* 0x000fe20000000000 */
[----:B------:R-:W-:Y:S01]  /*2760*/  UMOV UR19, 0x8150490 ;  /* 0x0815049000137882 */ /* 0x000fe20000000000 */
[----:B------:R-:W-:Y:S01]  /*2770*/  R2UR UR17, R13 ;  /* 0x000000000d1172ca */ /* 0x000fe200000e0000 */
[----:B------:R-:W-:Y:S05]  /*2780*/  IMAD.MOV.U32 R13, RZ, RZ, 0x150 ;  /* 0x00000150ff0d7424 */ /* 0x000fea00078e00ff */
[----:B------:R-:W-:Y:S01]  /*2790*/  R2UR UR18, R13 ;  /* 0x000000000d1272ca */ /* 0x000fe200000e0000 */
[----:B------:R-:W-:Y:S05]  /*27a0*/  IMAD.MOV.U32 R13, RZ, RZ, 0xc8 ;  /* 0x000000c8ff0d7424 */ /* 0x000fea00078e00ff */
[----:B------:R-:W-:Y:S01]  /*27b0*/  R2UR UR16, R13 ;  /* 0x000000000d1072ca */ /* 0x000fe200000e0000 */
[----:B------:R-:W-:Y:S05]  /*27c0*/  IMAD.MOV.U32 R13, RZ, RZ, 0x150 ;  /* 0x00000150ff0d7424 */ /* 0x000fea00078e00ff */
[----:B------:R-:W-:Y:S01]  /*27d0*/  R2UR UR41, R13 ;  /* 0x000000000d2972ca */ /* 0x000fe200000e0000 */
[----:B------:R1:W-:Y:S01]  /*27e0*/  UTCHMMA tmem[UR17], gdesc[UR10], tmem[UR18], tmem[UR8], idesc[UR9], UP0 ;  /* 0x00ff080a110079ea */ /* 0x0003e20008000012 */
[----:B------:R-:W-:Y:S05]  /*27f0*/  IMAD.MOV.U32 R13, RZ, RZ, 0xd0 ;  /* 0x000000d0ff0d7424 */ /* 0x000fea00078e00ff */
[----:B------:R-:W-:Y:S01]  /*2800*/  R2UR UR5, R13 ;  /* 0x000000000d0572ca */ /* 0x000fe200000e0000 */
[----:B------:R-:W-:Y:S01]  /*2810*/  IMAD.MOV.U32 R13, RZ, RZ, 0x150 ;  /* 0x00000150ff0d7424 */ /* 0x000fe200078e00ff */
[----:B-1----:R-:W-:Y:S01]  /*2820*/  R2UR.FILL UR8, R17 ;  /* 0x00000000110872ca */ /* 0x002fe200004e0000 */
[----:B------:R-:W-:Y:S01]  /*2830*/  UMOV UR18, 0x0 ;  /* 0x0000000000127882 */ /* 0x000fe20000000000 */
[----:B------:R-:W-:Y:S02]  /*2840*/  UMOV UR10, 0x0 ;  /* 0x00000000000a7882 */ /* 0x000fe40000000000 */
[----:B------:R1:W-:Y:S01]  /*2850*/  UTCHMMA tmem[UR16], gdesc[UR36], tmem[UR41], tmem[UR18], idesc[UR19], UPT ;  /* 0x00ff1224100079ea */ /* 0x0003e2000b800029 */
[----:B------:R-:W-:Y:S01]  /*2860*/  UMOV UR11, 0x8150490 ;  /* 0x08150490000b7882 */ /* 0x000fe20000000000 */
[----:B------:R-:W-:Y:S01]  /*2870*/  IMAD.U32 R17, RZ, RZ, UR7 ;  /* 0x00000007ff117e24 */ /* 0x000fe2000f8e00ff */
[----:B------:R-:W-:Y:S02]  /*2880*/  R2UR.FILL UR9, R18 ;  /* 0x00000000120972ca */ /* 0x000fe400004e0000 */
[----:B-1----:R-:W-:Y:S01]  /*2890*/  R2UR UR19, R13 ;  /* 0x000000000d1372ca */ /* 0x002fe200000e0000 */
[----:B------:R-:W-:Y:S05]  /*28a0*/  IMAD.MOV.U32 R13, RZ, RZ, 0xd8 ;  /* 0x000000d8ff0d7424 */ /* 0x000fea00078e00ff */
[----:B------:R-:W-:Y:S01]  /*28b0*/  R2UR UR17, R13 ;  /* 0x000000000d1172ca */ /* 0x000fe200000e0000 */
[----:B------:R-:W-:Y:S05]  /*28c0*/  IMAD.MOV.U32 R13, RZ, RZ, 0x150 ;  /* 0x00000150ff0d7424 */ /* 0x000fea00078e00ff */
[----:B------:R-:W-:Y:S01]  /*28d0*/  R2UR UR18, R13 ;  /* 0x000000000d1272ca */ /* 0x000fe200000e0000 */
[----:B------:R-:W-:Y:S01]  /*28e0*/  UTCHMMA tmem[UR5], gdesc[UR34], tmem[UR19], tmem[UR10], idesc[UR11], UPT ;  /* 0x00ff0a22050079ea */ /* 0x000fe2000b800013 */
[----:B------:R-:W-:Y:S11]  /*28f0*/  IMAD.MOV.U32 R13, RZ, RZ, 0xe0 ;  /* 0x000000e0ff0d7424 */ /* 0x000ff600078e00ff */
[----:B------:R1:W-:Y:S02]  /*2900*/  UTCHMMA tmem[UR17], gdesc[UR32], tmem[UR18], tmem[UR10], idesc[UR11], UPT ;  /* 0x00ff0a20110079ea */ /* 0x0003e4000b800012 */
[----:B-1----:R-:W-:Y:S01]  /*2910*/  R2UR UR11, R13 ;  /* 0x000000000d0b72ca */ /* 0x002fe200000e0000 */
[----:B------:R-:W-:Y:S05]  /*2920*/  IMAD.MOV.U32 R13, RZ, RZ, 0x150 ;  /* 0x00000150ff0d7424 */ /* 0x000fea00078e00ff */
[----:B------:R-:W-:Y:S01]  /*2930*/  R2UR UR16, R13 ;  /* 0x000000000d1072ca */ /* 0x000fe200000e0000 */
[----:B------:R-:W-:Y:S05]  /*2940*/  IMAD.MOV.U32 R13, RZ, RZ, 0xe8 ;  /* 0x000000e8ff0d7424 */ /* 0x000fea00078e00ff */
[----:B------:R-:W-:Y:S01]  /*2950*/  R2UR UR5, R13 ;  /* 0x000000000d0572ca */ /* 0x000fe200000e0000 */
[----:B------:R-:W-:Y:S05]  /*2960*/  IMAD.MOV.U32 R13, RZ, RZ, 0x150 ;  /* 0x00000150ff0d7424 */ /* 0x000fea00078e00ff */
[----:B------:R-:W-:Y:S01]  /*2970*/  R2UR UR10, R13 ;  /* 0x000000000d0a72ca */ /* 0x000fe200000e0000 */
[----:B------:R1:W-:Y:S11]  /*2980*/  UTCHMMA tmem[UR11], gdesc[UR30], tmem[UR16], tmem[UR76], idesc[UR77], UPT ;  /* 0x00ff4c1e0b0079ea */ /* 0x0003f6000b800010 */
[----:B------:R-:W-:Y:S01]  /*2990*/  @!UPT UIADD3 URZ, UPT, UPT, URZ, URZ, URZ ;  /* 0x000000fffffff290 */ /* 0x000fe2000fffe0ff */
[----:B------:R1:W-:Y:S01]  /*29a0*/  UTCHMMA tmem[UR5], gdesc[UR28], tmem[UR10], tmem[UR74], idesc[UR75], UPT ;  /* 0x00ff4a1c050079ea */ /* 0x0003e2000b80000a */
[----:B------:R-:W2:Y:S02]  /*29b0*/  SYNCS.PHASECHK.TRANS64.TRYWAIT P0, [UR4+0xb8], R17 ;  /* 0x0000b811ff0075a7 */ /* 0x000ea40008001104 */
[----:B-12---:R-:W-:Y:S05]  /*29c0*/  @!P0 BRA `(.L_x_20) ;  /* 0x000000a000988947 */ /* 0x006fea0003800000 */
.L_x_88:
[----:B------:R-:W-:Y:S01]  /*29d0*/  UIADD3 UR5, UPT, UPT, UR40, 0x38, URZ ;  /* 0x0000003828057890 */ /* 0x000fe2000fffe0ff */
[----:B------:R-:W-:Y:S01]  /*29e0*/  R2UR UR19, R11 ;  /* 0x000000000b1372ca */ /* 0x000fe200000e0000 */
[----:B------:R-:W-:Y:S01]  /*29f0*/  UIADD3 UR6, UPT, UPT, UR6, 0x1, URZ ;  /* 0x0000000106067890 */ /* 0x000fe2000fffe0ff */
[----:B------:R-:W-:Y:S01]  /*2a00*/  R2UR UR11, R12 ;  /* 0x000000000c0b72ca */ /* 0x000fe200000e0000 */
[----:B------:R-:W-:Y:S01]  /*2a10*/  UIADD3 UR53, UPT, UPT, UR53, 0x1, URZ ;  /* 0x0000000135357890 */ /* 0x000fe2000fffe0ff */
[----:B------:R-:W-:Y:S01]  /*2a20*/  R2UR UR10, R9 ;  /* 0x00000000090a72ca */ /* 0x000fe200000e0000 */
[----:B------:R-:W-:Y:S01]  /*2a30*/  UISETP.NE.AND UP0, UPT, UR6, 0x7, UPT ;  /* 0x000000070600788c */ /* 0x000fe2000bf05270 */
[----:B------:R-:W-:Y:S01]  /*2a40*/  R2UR UR7, R10 ;  /* 0x000000000a0772ca */ /* 0x000fe200000e0000 */
[----:B------:R-:W-:Y:S01]  /*2a50*/  ULOP3.LUT UR54, UR54, 0x1, URZ, 0x3c, !UPT ;  /* 0x0000000136367892 */ /* 0x000fe2000f8e3cff */
[----:B------:R-:W-:Y:S01]  /*2a60*/  R2UR UR18, R8 ;  /* 0x00000000081272ca */ /* 0x000fe200000e0000 */
[----:B------:R-:W-:Y:S01]  /*2a70*/  USEL UR6, UR6, URZ, UP0 ;  /* 0x000000ff06067287 */ /* 0x000fe20008000000 */
[----:B------:R-:W-:Y:S02]  /*2a80*/  R2UR UR17, R7 ;  /* 0x00000000071172ca */ /* 0x000fe400000e0000 */
[----:B------:R-:W-:Y:S03]  /*2a90*/  R2UR UR16, R6 ;  /* 0x00000000061072ca */ /* 0x000fe600000e0000 */
[----:B------:R2:W-:Y:S04]  /*2aa0*/  UTCHMMA tmem[UR11], gdesc[UR26], tmem[UR19], tmem[UR72], idesc[UR73], UPT ;  /* 0x00ff481a0b0079ea */ /* 0x0005e8000b800013 */
[----:B------:R3:W-:Y:S01]  /*2ab0*/  UTCHMMA tmem[UR7], gdesc[UR24], tmem[UR10], tmem[UR70], idesc[UR71], UPT ;  /* 0x00ff4618070079ea */ /* 0x0007e2000b80000a */
[----:B------:R4:W-:Y:S01]  /*2ac0*/  UTCBAR [UR5], URZ ;  /* 0x000000ff050073e9 */ /* 0x0009e200080000ff */
[----:B------:R-:W-:Y:S02]  /*2ad0*/  UTCHMMA gdesc[UR48], gdesc[UR8], tmem[UR18], tmem[UR68], idesc[UR69], !UPT ;  /* 0x00ff4408300075ea */ /* 0x000fe4000f800012 */
[----:B------:R-:W-:Y:S02]  /*2ae0*/  UTCHMMA gdesc[UR50], gdesc[UR22], tmem[UR17], tmem[UR66], idesc[UR67], UPT ;  /* 0x00ff4216320075ea */ /* 0x000fe4000b800011 */
[----:B------:R5:W-:Y:S01]  /*2af0*/  UTCHMMA gdesc[UR46], gdesc[UR20], tmem[UR16], tmem[UR64], idesc[UR65], UPT ;  /* 0x00ff40142e0075ea */ /* 0x000be2000b800010 */
[----:B--2---:R-:W-:Y:S01]  /*2b00*/  R2UR UR11, R5 ;  /* 0x00000000050b72ca */ /* 0x004fe200000e0000 */
[----:B---3--:R-:W-:Y:S01]  /*2b10*/  UIADD3 UR7, UPT, UPT, UR38, 0x38, URZ ;  /* 0x0000003826077890 */ /* 0x008fe2000fffe0ff */
[----:B------:R-:W-:Y:S01]  /*2b20*/  R2UR UR10, R4 ;  /* 0x00000000040a72ca */ /* 0x000fe200000e0000 */
[----:B----4-:R-:W-:Y:S02]  /*2b30*/  USEL UR5, URZ, 0x1, UP0 ;  /* 0x00000001ff057887 */ /* 0x010fe40008000000 */
[----:B------:R-:W-:Y:S02]  /*2b40*/  UISETP.NE.AND UP0, UPT, UR53, UR56, UPT ;  /* 0x000000383500728c */ /* 0x000fe4000bf05270 */
[----:B-----5:R-:W-:Y:S01]  /*2b50*/  ULOP3.LUT UR16, UR39, UR5, URZ, 0x3c, !UPT ;  /* 0x0000000527107292 */ /* 0x020fe2000f8e3cff */
[----:B------:R-:W-:Y:S05]  /*2b60*/  UMOV UR8, 0x1 ;  /* 0x0000000100087882 */ /* 0x000fea0000000000 */
[----:B------:R3:W-:Y:S02]  /*2b70*/  UTCHMMA gdesc[UR44], gdesc[UR14], tmem[UR11], tmem[UR62], idesc[UR63], UPT ;  /* 0x00ff3e0e2c0075ea */ /* 0x0007e4000b80000b */
[----:B------:R3:W-:Y:S01]  /*2b80*/  UTCHMMA gdesc[UR42], gdesc[UR12], tmem[UR10], tmem[UR60], idesc[UR61], UPT ;  /* 0x00ff3c0c2a0075ea */ /* 0x0007e2000b80000a */
[----:B------:R3:W-:Y:S01]  /*2b90*/  UTCBAR [UR57], URZ ;  /* 0x000000ff390073e9 */ /* 0x0007e200080000ff */
[----:B------:R3:W-:Y:S01]  /*2ba0*/  UTCBAR [UR7], URZ ;  /* 0x000000ff070073e9 */ /* 0x0007e200080000ff */
[----:B------:R-:W-:Y:S05]  /*2bb0*/  BRA.U UP0, `(.L_x_21) ;  /* 0xfffffff100a87547 */ /* 0x000fea000b83ffff */
.L_x_14:
[----:B--23--:R-:W-:Y:S02]  /*2bc0*/  UIADD3 UR7, UPT, UPT, UR4, 0x10, URZ ;  /* 0x0000001004077890 */ /* 0x00cfe4000fffe0ff */
[----:B------:R-:W-:Y:S02]  /*2bd0*/  UIADD3 UR5, UPT, UPT, UR4, 0x18, URZ ;  /* 0x0000001804057890 */ /* 0x000fe4000fffe0ff */
[----:B------:R-:W-:Y:S02]  /*2be0*/  ULEA UR17, UR6, UR4, 0x3 ;  /* 0x0000000406117291 */ /* 0x000fe4000f8e18ff */
[----:B------:R-:W-:-:S03]  /*2bf0*/  UISETP.NE.U32.AND UP0, UPT, UR8, URZ, UPT ;  /* 0x000000ff0800728c */ /* 0x000fc6000bf05070 */
[----:B------:R-:W-:Y:S02]  /*2c00*/  UTCBAR [UR7], URZ ;  /* 0x000000ff070073e9 */ /* 0x000fe400080000ff */
[----:B------:R2:W-:Y:S02]  /*2c10*/  UTCBAR [UR5], URZ ;  /* 0x000000ff050073e9 */ /* 0x0005e400080000ff */
[----:B--2---:R-:W-:-:S06]  /*2c20*/  USHF.L.U32 UR5, UR16, 0x1f, URZ ;  /* 0x0000001f10057899 */ /* 0x004fcc00080006ff */
[----:B------:R-:W-:-:S04]  /*2c30*/  MOV R4, UR5 ;  /* 0x0000000500047c02 */ /* 0x000fc80008000f00 */
[----:B------:R-:W2:Y:S02]  /*2c40*/  SYNCS.PHASECHK.TRANS64.TRYWAIT P0, [UR17+0x20], R4 ;  /* 0x00002004ff0075a7 */ /* 0x000ea40008001111 */
[----:B--2---:R-:W-:Y:S05]  /*2c50*/  @!P0 BRA `(.L_x_22) ;  /* 0x000000a000148947 */ /* 0x004fea0003800000 */
.L_x_90:
[----:B------:R-:W-:Y:S01]  /*2c60*/  USHF.L.U32 UR5, UR54, 0x1f, URZ ;  /* 0x0000001f36057899 */ /* 0x000fe200080006ff */
[----:B------:R-:W-:Y:S01]  /*2c70*/  HFMA2 R5, -RZ, RZ, 0, 3.814697265625e-06 ;  /* 0x00000040ff057431 */ /* 0x000fe200000001ff */
[----:B------:R-:W-:Y:S01]  /*2c80*/  UIMAD UR7, UR6, 0x5000, UR4 ;  /* 0x00005000060778a4 */ /* 0x000fe2000f8e0204 */
[----:B--2---:R-:W-:-:S03]  /*2c90*/  MOV R4, 0x100 ;  /* 0x0000010000047802 */ /* 0x004fc60000000f00 */
[----:B------:R-:W-:Y:S01]  /*2ca0*/  MOV R6, UR5 ;  /* 0x0000000500067c02 */ /* 0x000fe20008000f00 */
[----:B------:R-:W-:-:S03]  /*2cb0*/  UIADD3 UR7, UPT, UPT, UR7, 0x14c00, URZ ;  /* 0x00014c0007077890 */ /* 0x000fc6000fffe0ff */
[----:B------:R-:W2:Y:S01]  /*2cc0*/  SYNCS.PHASECHK.TRANS64.TRYWAIT P0, [UR4+0xa0], R6 ;  /* 0x0000a006ff0075a7 */ /* 0x000ea20008001104 */
[----:B------:R-:W-:-:S04]  /*2cd0*/  USHF.R.U32.HI UR7, URZ, 0x4, UR7 ;  /* 0x00000004ff077899 */ /* 0x000fc80008011607 */
[----:B------:R-:W-:-:S04]  /*2ce0*/  ULOP3.LUT UR7, UR7, 0x3fc0, URZ, 0xc0, !UPT ;  /* 0x00003fc007077892 */ /* 0x000fc8000f8ec0ff */
[----:B------:R-:W-:Y:S01]  /*2cf0*/  ULOP3.LUT UR7, UR7, 0x1000000, URZ, 0xfc, !UPT ;  /* 0x0100000007077892 */ /* 0x000fe2000f8efcff */
[----:B--2---:R-:W-:Y:S11]  /*2d00*/  @!P0 BRA `(.L_x_23) ;  /* 0x000000a000088947 */ /* 0x004ff60003800000 */
.L_x_92:
[----:B------:R-:W-:Y:S01]  /*2d10*/  R2UR UR10, R5 ;  /* 0x00000000050a72ca */ /* 0x000fe200000e0000 */
[----:B------:R-:W-:Y:S01]  /*2d20*/  IMAD.MOV.U32 R5, RZ, RZ, 0x48 ;  /* 0x00000048ff057424 */ /* 0x000fe200078e00ff */
[----:B------:R-:W-:Y:S01]  /*2d30*/  R2UR UR12, R4 ;  /* 0x00000000040c72ca */ /* 0x000fe200000e0000 */
[----:B------:R-:W-:Y:S01]  /*2d40*/  IMAD.MOV.U32 R4, RZ, RZ, 0x100 ;  /* 0x00000100ff047424 */ /* 0x000fe200078e00ff */
[----:B------:R-:W-:Y:S01]  /*2d50*/  UMOV UR8, 0x0 ;  /* 0x0000000000087882 */ /* 0x000fe20000000000 */
[----:B------:R-:W-:Y:S01]  /*2d60*/  UMOV UR9, 0x8150490 ;  /* 0x0815049000097882 */ /* 0x000fe20000000000 */
[----:B------:R-:W-:Y:S01]  /*2d70*/  UMOV UR24, UR7 ;  /* 0x0000000700187c82 */ /* 0x000fe20008000000 */
[----:B------:R-:W-:Y:S01]  /*2d80*/  UMOV UR25, 0xc0004010 ;  /* 0xc000401000197882 */ /* 0x000fe20000000000 */
[----:B------:R-:W-:Y:S01]  /*2d90*/  UIADD3 UR22, UPT, UPT, UR7, 0x20, URZ ;  /* 0x0000002007167890 */ /* 0x000fe2000fffe0ff */
[----:B--2---:R-:W-:Y:S01]  /*2da0*/  IMAD.U32 R6, RZ, RZ, UR5 ;  /* 0x00000005ff067e24 */ /* 0x004fe2000f8e00ff */
[----:B------:R-:W-:Y:S01]  /*2db0*/  UMOV UR26, 0x0 ;  /* 0x00000000001a7882 */ /* 0x000fe20000000000 */
[----:B------:R-:W-:Y:S01]  /*2dc0*/  UMOV UR27, 0x8150490 ;  /* 0x08150490001b7882 */ /* 0x000fe20000000000 */
[----:B------:R-:W-:Y:S01]  /*2dd0*/  UMOV UR23, 0xc0004010 ;  /* 0xc000401000177882 */ /* 0x000fe20000000000 */
[----:B------:R-:W-:-:S02]  /*2de0*/  UIADD3 UR20, UPT, UPT, UR7, 0x40, URZ ;  /* 0x0000004007147890 */ /* 0x000fc4000fffe0ff */
[----:B------:R2:W-:Y:S01]  /*2df0*/  UTCHMMA tmem[UR10], gdesc[UR24], tmem[UR12], tmem[UR8], idesc[UR9], UP0 ;  /* 0x00ff08180a0079ea */ /* 0x0005e2000800000c */
[----:B------:R-:W-:Y:S01]  /*2e00*/  UIADD3 UR18, UPT, UPT, UR7, 0x60, URZ ;  /* 0x0000006007127890 */ /* 0x000fe2000fffe0ff */
[----:B------:R-:W-:Y:S01]  /*2e10*/  UMOV UR21, 0xc0004010 ;  /* 0xc000401000157882 */ /* 0x000fe20000000000 */
[----:B------:R-:W-:Y:S01]  /*2e20*/  UMOV UR19, 0xc0004010 ;  /* 0xc000401000137882 */ /* 0x000fe20000000000 */
[----:B------:R-:W-:Y:S01]  /*2e30*/  UIADD3 UR14, UPT, UPT, UR7, 0x80, URZ ;  /* 0x00000080070e7890 */ /* 0x000fe2000fffe0ff */
[----:B------:R-:W-:Y:S01]  /*2e40*/  UMOV UR15, 0xc0004010 ;  /* 0xc0004010000f7882 */ /* 0x000fe20000000000 */
[----:B------:R-:W-:Y:S01]  /*2e50*/  UMOV UR13, 0xc0004010 ;  /* 0xc0004010000d7882 */ /* 0x000fe20000000000 */
[----:B--2---:R-:W-:Y:S01]  /*2e60*/  R2UR UR8, R5 ;  /* 0x00000000050872ca */ /* 0x004fe200000e0000 */
[----:B------:R-:W-:Y:S01]  /*2e70*/  IMAD.MOV.U32 R5, RZ, RZ, 0x50 ;  /* 0x00000050ff057424 */ /* 0x000fe200078e00ff */
[C---:B------:R-:W-:Y:S02]  /*2e80*/  R2UR UR9, R4.reuse ;  /* 0x00000000040972ca */ /* 0x040fe400000e0000 */
[----:B------:R-:W-:-:S02]  /*2e90*/  R2UR UR10, R4 ;  /* 0x00000000040a72ca */ /* 0x000fc400000e0000 */
[----:B------:R-:W-:Y:S01]  /*2ea0*/  R2UR UR11, R5 ;  /* 0x00000000050b72ca */ /* 0x000fe200000e0000 */
[----:B------:R-:W-:-:S05]  /*2eb0*/  IMAD.MOV.U32 R5, RZ, RZ, 0x58 ;  /* 0x00000058ff057424 */ /* 0x000fca00078e00ff */
[----:B------:R-:W-:Y:S01]  /*2ec0*/  R2UR UR12, R5 ;  /* 0x00000000050c72ca */ /* 0x000fe200000e0000 */
[----:B------:R-:W-:Y:S02]  /*2ed0*/  IMAD.MOV.U32 R5, RZ, RZ, 0x60 ;  /* 0x00000060ff057424 */ /* 0x000fe400078e00ff */
[----:B------:R2:W-:Y:S04]  /*2ee0*/  UTCHMMA tmem[UR8], gdesc[UR22], tmem[UR9], tmem[UR26], idesc[UR27], UPT ;  /* 0x00ff1a16080079ea */ /* 0x0005e8000b800009 */
[----:B------:R3:W-:Y:S01]  /*2ef0*/  UTCHMMA tmem[UR11], gdesc[UR20], tmem[UR10], tmem[UR26], idesc[UR27], UPT ;  /* 0x00ff1a140b0079ea */ /* 0x0007e2000b80000a */
[----:B--2---:R-:W-:Y:S02]  /*2f00*/  R2UR UR8, R4 ;  /* 0x00000000040872ca */ /* 0x004fe400000e0000 */
[----:B------:R-:W-:Y:S01]  /*2f10*/  R2UR UR9, R5 ;  /* 0x00000000050972ca */ /* 0x000fe200000e0000 */
[----:B------:R-:W-:-:S05]  /*2f20*/  IMAD.MOV.U32 R5, RZ, RZ, 0x68 ;  /* 0x00000068ff057424 */ /* 0x000fca00078e00ff */
[----:B---3--:R-:W-:Y:S01]  /*2f30*/  R2UR UR11, R5 ;  /* 0x00000000050b72ca */ /* 0x008fe200000e0000 */
[----:B------:R-:W-:-:S04]  /*2f40*/  IMAD.MOV.U32 R5, RZ, RZ, 0x70 ;  /* 0x00000070ff057424 */ /* 0x000fc800078e00ff */
[----:B------:R2:W-:Y:S02]  /*2f50*/  UTCHMMA tmem[UR12], gdesc[UR18], tmem[UR8], tmem[UR26], idesc[UR27], UPT ;  /* 0x00ff1a120c0079ea */ /* 0x0005e4000b800008 */
[----:B------:R3:W-:Y:S01]  /*2f60*/  UTCHMMA tmem[UR9], gdesc[UR14], tmem[UR10], tmem[UR26], idesc[UR27], UPT ;  /* 0x00ff1a0e090079ea */ /* 0x0007e2000b80000a */
[----:B--2---:R-:W-:-:S09]  /*2f70*/  UIADD3 UR12, UPT, UPT, UR7, 0xa0, URZ ;  /* 0x000000a0070c7890 */ /* 0x004fd2000fffe0ff */
[----:B------:R3:W-:Y:S01]  /*2f80*/  UTCHMMA tmem[UR11], gdesc[UR12], tmem[UR8], tmem[UR26], idesc[UR27], UPT ;  /* 0x00ff1a0c0b0079ea */ /* 0x0007e2000b800008 */
[----:B------:R-:W2:Y:S02]  /*2f90*/  SYNCS.PHASECHK.TRANS64.TRYWAIT P0, [UR4+0xb0], R6 ;  /* 0x0000b006ff0075a7 */ /* 0x000ea40008001104 */
[----:B--23--:R-:W-:Y:S05]  /*2fa0*/  @!P0 BRA `(.L_x_24) ;  /* 0x0000009c00808947 */ /* 0x00cfea0003800000 */
.L_x_94:
[----:B------:R-:W-:Y:S01]  /*2fb0*/  R2UR UR27, R5 ;  /* 0x00000000051b72ca */ /* 0x000fe200000e0000 */
[----:B------:R-:W-:Y:S01]  /*2fc0*/  IMAD.MOV.U32 R5, RZ, RZ, 0x78 ;  /* 0x00000078ff057424 */ /* 0x000fe200078e00ff */
[----:B------:R-:W-:Y:S01]  /*2fd0*/  R2UR UR28, R4 ;  /* 0x00000000041c72ca */ /* 0x000fe200000e0000 */
[----:B------:R-:W-:Y:S01]  /*2fe0*/  IMAD.MOV.U32 R4, RZ, RZ, 0x100 ;  /* 0x00000100ff047424 */ /* 0x000fe200078e00ff */
[----:B------:R-:W-:Y:S01]  /*2ff0*/  UIADD3 UR10, UPT, UPT, UR7, 0xc0, URZ ;  /* 0x000000c0070a7890 */ /* 0x000fe2000fffe0ff */
[----:B--2---:R-:W-:Y:S01]  /*3000*/  MOV R6, UR5 ;  /* 0x0000000500067c02 */ /* 0x004fe20008000f00 */
[----:B------:R-:W-:Y:S01]  /*3010*/  UIADD3 UR8, UPT, UPT, UR7, 0xe0, URZ ;  /* 0x000000e007087890 */ /* 0x000fe2000fffe0ff */
[----:B------:R-:W-:Y:S01]  /*3020*/  R2UR UR7, R5 ;  /* 0x00000000050772ca */ /* 0x000fe200000e0000 */
[----:B------:R-:W-:Y:S01]  /*3030*/  UIADD3 UR29, UPT, UPT, UR4, 0xd0, URZ ;  /* 0x000000d0041d7890 */ /* 0x000fe2000fffe0ff */
[----:B------:R-:W-:Y:S01]  /*3040*/  R2UR UR26, R4 ;  /* 0x00000000041a72ca */ /* 0x000fe200000e0000 */
[----:B------:R-:W-:Y:S01]  /*3050*/  UMOV UR30, 0x0 ;  /* 0x00000000001e7882 */ /* 0x000fe20000000000 */
[----:B------:R-:W-:Y:S01]  /*3060*/  UMOV UR31, 0x8150490 ;  /* 0x08150490001f7882 */ /* 0x000fe20000000000 */
[----:B------:R-:W-:Y:S01]  /*3070*/  UMOV UR11, 0xc0004010 ;  /* 0xc0004010000b7882 */ /* 0x000fe20000000000 */
[----:B------:R-:W-:Y:S01]  /*3080*/  UMOV UR9, 0xc0004010 ;  /* 0xc000401000097882 */ /* 0x000fe20000000000 */
[----:B------:R-:W-:Y:S01]  /*3090*/  HFMA2 R4, -RZ, RZ, 0, 2.002716064453125e-05 ;  /* 0x00000150ff047431 */ /* 0x000fe200000001ff */
[----:B------:R2:W-:Y:S01]  /*30a0*/  UTCHMMA tmem[UR27], gdesc[UR10], tmem[UR28], tmem[UR30], idesc[UR31], UPT ;  /* 0x00ff1e0a1b0079ea */ /* 0x0005e2000b80001c */
[----:B------:R-:W-:-:S06]  /*30b0*/  IMAD.MOV.U32 R5, RZ, RZ, 0xc0 ;  /* 0x000000c0ff057424 */ /* 0x000fcc00078e00ff */
[----:B------:R2:W-:Y:S01]  /*30c0*/  UTCHMMA tmem[UR7], gdesc[UR8], tmem[UR26], tmem[UR30], idesc[UR31], UPT ;  /* 0x00ff1e08070079ea */ /* 0x0005e2000b80001a */
[----:B------:R2:W-:Y:S01]  /*30d0*/  UTCBAR [UR29], URZ ;  /* 0x000000ff1d0073e9 */ /* 0x0005e200080000ff */
[----:B------:R-:W3:Y:S02]  /*30e0*/  SYNCS.PHASECHK.TRANS64.TRYWAIT P0, [UR4+0xa8], R6 ;  /* 0x0000a806ff0075a7 */ /* 0x000ee40008001104 */
[----:B--23--:R-:W-:Y:S05]  /*30f0*/  @!P0 BRA `(.L_x_25) ;  /* 0x0000009c004c8947 */ /* 0x00cfea0003800000 */
.L_x_96:
[----:B------:R-:W-:Y:S01]  /*3100*/  R2UR UR29, R5 ;  /* 0x00000000051d72ca */ /* 0x000fe200000e0000 */
[----:B------:R-:W-:Y:S01]  /*3110*/  IMAD.MOV.U32 R5, RZ, RZ, 0xc8 ;  /* 0x000000c8ff057424 */ /* 0x000fe200078e00ff */
[----:B------:R-:W-:Y:S01]  /*3120*/  R2UR UR30, R4 ;  /* 0x00000000041e72ca */ /* 0x000fe200000e0000 */
[----:B------:R-:W-:Y:S01]  /*3130*/  UMOV UR26, 0x0 ;  /* 0x00000000001a7882 */ /* 0x000fe20000000000 */
[----:B------:R-:W-:Y:S01]  /*3140*/  UMOV UR27, 0x8150490 ;  /* 0x08150490001b7882 */ /* 0x000fe20000000000 */
[----:B------:R-:W-:Y:S01]  /*3150*/  IMAD.MOV.U32 R4, RZ, RZ, 0x150 ;  /* 0x00000150ff047424 */ /* 0x000fe200078e00ff */
[----:B------:R-:W-:Y:S01]  /*3160*/  UMOV UR32, 0x0 ;  /* 0x0000000000207882 */ /* 0x000fe20000000000 */
[----:B------:R-:W-:-:S03]  /*3170*/  UMOV UR33, 0x8150490 ;  /* 0x0815049000217882 */ /* 0x000fc60000000000 */
[----:B------:R-:W-:-:S05]  /*3180*/  R2UR UR28, R4 ;  /* 0x00000000041c72ca */ /* 0x000fca00000e0000 */
[----:B------:R3:W-:Y:S02]  /*3190*/  UTCHMMA tmem[UR29], gdesc[UR24], tmem[UR30], tmem[UR26], idesc[UR27], UP0 ;  /* 0x00ff1a181d0079ea */ /* 0x0007e4000800001e */
[----:B---3--:R-:W-:Y:S01]  /*31a0*/  R2UR UR27, R5 ;  /* 0x00000000051b72ca */ /* 0x008fe200000e0000 */
[----:B------:R-:W-:Y:S01]  /*31b0*/  IMAD.MOV.U32 R5, RZ, RZ, 0xd0 ;  /* 0x000000d0ff057424 */ /* 0x000fe200078e00ff */
[C---:B------:R-:W-:Y:S02]  /*31c0*/  R2UR UR26, R4.reuse ;  /* 0x00000000041a72ca */ /* 0x040fe400000e0000 */
[----:B------:R-:W-:Y:S02]  /*31d0*/  R2UR UR25, R4 ;  /* 0x00000000041972ca */ /* 0x000fe400000e0000 */
[----:B------:R-:W-:Y:S01]  /*31e0*/  R2UR UR7, R5 ;  /* 0x00000000050772ca */ /* 0x000fe200000e0000 */
[----:B------:R-:W-:-:S05]  /*31f0*/  IMAD.MOV.U32 R5, RZ, RZ, 0xd8 ;  /* 0x000000d8ff057424 */ /* 0x000fca00078e00ff */
[----:B------:R-:W-:Y:S01]  /*3200*/  R2UR UR24, R5 ;  /* 0x00000000051872ca */ /* 0x000fe200000e0000 */
[----:B------:R-:W-:Y:S01]  /*3210*/  IMAD.MOV.U32 R5, RZ, RZ, 0xe0 ;  /* 0x000000e0ff057424 */ /* 0x000fe200078e00ff */
[----:B------:R3:W-:Y:S05]  /*3220*/  UTCHMMA tmem[UR27], gdesc[UR22], tmem[UR28], tmem[UR32], idesc[UR33], UPT ;  /* 0x00ff20161b0079ea */ /* 0x0007ea000b80001c */
[----:B------:R4:W-:Y:S06]  /*3230*/  UTCHMMA tmem[UR7], gdesc[UR20], tmem[UR26], tmem[UR32], idesc[UR33], UPT ;  /* 0x00ff2014070079ea */ /* 0x0009ec000b80001a */
[----:B------:R5:W-:Y:S01]  /*3240*/  UTCHMMA tmem[UR24], gdesc[UR18], tmem[UR25], tmem[UR32], idesc[UR33], UPT ;  /* 0x00ff2012180079ea */ /* 0x000be2000b800019 */
[----:B---3--:R-:W-:Y:S01]  /*3250*/  R2UR UR22, R5 ;  /* 0x00000000051672ca */ /* 0x008fe200000e0000 */
[----:B------:R-:W-:Y:S01]  /*3260*/  IMAD.MOV.U32 R5, RZ, RZ, 0xe8 ;  /* 0x000000e8ff057424 */ /* 0x000fe200078e00ff */
[----:B------:R-:W-:-:S02]  /*3270*/  R2UR UR23, R4 ;  /* 0x00000000041772ca */ /* 0x000fc400000e0000 */
[----:B----4-:R-:W-:Y:S01]  /*3280*/  R2UR UR20, R4 ;  /* 0x00000000041472ca */ /* 0x010fe200000e0000 */
[----:B------:R-:W-:Y:S01]  /*3290*/  IMAD.U32 R4, RZ, RZ, UR5 ;  /* 0x00000005ff047e24 */ /* 0x000fe2000f8e00ff */
[----:B------:R-:W-:-:S09]  /*32a0*/  R2UR UR7, R5 ;  /* 0x00000000050772ca */ /* 0x000fd200000e0000 */
[----:B------:R5:W-:Y:S04]  /*32b0*/  UTCHMMA tmem[UR22], gdesc[UR14], tmem[UR23], tmem[UR32], idesc[UR33], UPT ;  /* 0x00ff200e160079ea */ /* 0x000be8000b800017 */
[----:B------:R5:W-:Y:S01]  /*32c0*/  UTCHMMA tmem[UR7], gdesc[UR12], tmem[UR20], tmem[UR32], idesc[UR33], UPT ;  /* 0x00ff200c070079ea */ /* 0x000be2000b800014 */
[----:B------:R-:W3:Y:S02]  /*32d0*/  SYNCS.PHASECHK.TRANS64.TRYWAIT P0, [UR4+0xb8], R4 ;  /* 0x0000b804ff0075a7 */ /* 0x000ee40008001104 */
[----:B---3-5:R-:W-:Y:S05]  /*32e0*/  @!P0 BRA `(.L_x_26) ;  /* 0x0000009800f08947 */ /* 0x028fea0003800000 */
.L_x_98:
[----:B------:R-:W-:Y:S01]  /*32f0*/  R2UR UR7, R14 ;  /* 0x000000000e0772ca */ /* 0x000fe200000e0000 */
[----:B------:R-:W-:Y:S01]  /*3300*/  IMAD.MOV.U32 R5, RZ, RZ, 0xf0 ;  /* 0x000000f0ff057424 */ /* 0x000fe200078e00ff */
[----:B------:R-:W-:Y:S01]  /*3310*/  R2UR UR18, R15 ;  /* 0x000000000f1272ca */ /* 0x000fe200000e0000 */
[----:B--2---:R-:W-:Y:S01]  /*3320*/  IMAD.MOV.U32 R4, RZ, RZ, 0x150 ;  /* 0x00000150ff047424 */ /* 0x004fe200078e00ff */
[----:B------:R-:W-:Y:S01]  /*3330*/  UMOV UR12, 0x0 ;  /* 0x00000000000c7882 */ /* 0x000fe20000000000 */
[----:B------:R-:W-:Y:S01]  /*3340*/  UMOV UR13, 0x8150490 ;  /* 0x08150490000d7882 */ /* 0x000fe20000000000 */
[----:B------:R-:W-:Y:S01]  /*3350*/  R2UR UR5, R5 ;  /* 0x00000000050572ca */ /* 0x000fe200000e0000 */
[----:B------:R-:W-:Y:S01]  /*3360*/  IMAD.MOV.U32 R5, RZ, RZ, 0xf8 ;  /* 0x000000f8ff057424 */ /* 0x000fe200078e00ff */
[----:B------:R-:W-:Y:S01]  /*3370*/  R2UR UR14, R4 ;  /* 0x00000000040e72ca */ /* 0x000fe200000e0000 */
[----:B------:R-:W-:Y:S01]  /*3380*/  UIADD3 UR15, UPT, UPT, UR4, 0xd8, URZ ;  /* 0x000000d8040f7890 */ /* 0x000fe2000fffe0ff */
[----:B------:R-:W-:Y:S01]  /*3390*/  UMOV UR20, 0x0 ;  /* 0x0000000000147882 */ /* 0x000fe20000000000 */
[----:B------:R-:W-:Y:S01]  /*33a0*/  UMOV UR21, 0x8150490 ;  /* 0x0815049000157882 */ /* 0x000fe20000000000 */
[----:B------:R-:W-:-:S03]  /*33b0*/  UIADD3 UR6, UPT, UPT, UR6, 0x1, URZ ;  /* 0x0000000106067890 */ /* 0x000fc6000fffe0ff */
[----:B------:R-:W-:Y:S01]  /*33c0*/  UIADD3 UR18, UPT, UPT, UR18, UR7, URZ ;  /* 0x0000000712127290 */ /* 0x000fe2000fffe0ff */
[----:B------:R-:W2:Y:S05]  /*33d0*/  LDCU UR7, c[0x0][0x624] ;  /* 0x0000c480ff0777ac */ /* 0x000eaa0008000800 */
[----:B------:R3:W-:Y:S01]  /*33e0*/  UTCHMMA tmem[UR5], gdesc[UR10], tmem[UR14], tmem[UR12], idesc[UR13], UPT ;  /* 0x00ff0c0a050079ea */ /* 0x0007e2000b80000e */
[----:B------:R-:W-:Y:S01]  /*33f0*/  UISETP.NE.AND UP1, UPT, UR6, 0x7, UPT ;  /* 0x000000070600788c */ /* 0x000fe2000bf25270 */
[----:B------:R-:W-:Y:S01]  /*3400*/  IMAD.U32 R15, RZ, RZ, UR18 ;  /* 0x00000012ff0f7e24 */ /* 0x000fe2000f8e00ff */
[----:B------:R-:W-:Y:S02]  /*3410*/  ULOP3.LUT UR59, UR59, 0x1, URZ, 0x3c, !UPT ;  /* 0x000000013b3b7892 */ /* 0x000fe4000f8e3cff */
[----:B------:R-:W-:-:S02]  /*3420*/  ULOP3.LUT UR54, UR54, 0x1, URZ, 0x3c, !UPT ;  /* 0x0000000136367892 */ /* 0x000fc4000f8e3cff */
[----:B------:R-:W-:Y:S02]  /*3430*/  USEL UR22, UR6, URZ, UP1 ;  /* 0x000000ff06167287 */ /* 0x000fe40008800000 */
[----:B--2---:R-:W-:Y:S02]  /*3440*/  UISETP.GE.AND UP0, UPT, UR18, UR7, UPT ;  /* 0x000000071200728c */ /* 0x004fe4000bf06270 */
[----:B------:R-:W-:Y:S01]  /*3450*/  UIADD3 UR7, UPT, UPT, UR17, 0x58, URZ ;  /* 0x0000005811077890 */ /* 0x000fe2000fffe0ff */
[----:B---3--:R-:W-:Y:S01]  /*3460*/  R2UR UR12, R5 ;  /* 0x00000000050c72ca */ /* 0x008fe200000e0000 */
[----:B------:R-:W-:Y:S01]  /*3470*/  USEL UR5, URZ, 0x1, UP1 ;  /* 0x00000001ff057887 */ /* 0x000fe20008800000 */
[----:B------:R-:W-:-:S03]  /*3480*/  R2UR UR13, R4 ;  /* 0x00000000040d72ca */ /* 0x000fc600000e0000 */
[----:B------:R-:W-:-:S10]  /*3490*/  ULOP3.LUT UR24, UR16, UR5, URZ, 0x3c, !UPT ;  /* 0x0000000510187292 */ /* 0x000fd4000f8e3cff */
[----:B------:R2:W-:Y:S01]  /*34a0*/  UTCHMMA tmem[UR12], gdesc[UR8], tmem[UR13], tmem[UR20], idesc[UR21], UPT ;  /* 0x00ff14080c0079ea */ /* 0x0005e2000b80000d */
[----:B------:R2:W-:Y:S01]  /*34b0*/  UTCBAR [UR15], URZ ;  /* 0x000000ff0f0073e9 */ /* 0x0005e200080000ff */
[----:B------:R2:W-:Y:S01]  /*34c0*/  UTCBAR [UR7], URZ ;  /* 0x000000ff070073e9 */ /* 0x0005e200080000ff */
[----:B------:R-:W-:Y:S05]  /*34d0*/  BRA.U !UP0, `(.L_x_27) ;  /* 0xffffffe108d47547 */ /* 0x000fea000b83ffff */
.L_x_10:
[----:B--2---:R-:W2:Y:S01]  /*34e0*/  S2UR UR8, SR_CgaCtaId ;  /* 0x00000000000879c3 */ /* 0x004ea20000008800 */
[----:B------:R-:W-:Y:S01]  /*34f0*/  ELECT P0, URZ, PT ;  /* 0x0000000000ff782f */ /* 0x000fe20003800000 */
[----:B------:R-:W-:Y:S01]  /*3500*/  IMAD.MOV.U32 R4, RZ, RZ, 0x1 ;  /* 0x00000001ff047424 */ /* 0x000fe200078e00ff */
[----:B------:R-:W-:Y:S01]  /*3510*/  UMOV UR4, 0x40 ;  /* 0x0000004000047882 */ /* 0x000fe20000000000 */
[----:B------:R-:W-:Y:S01]  /*3520*/  R2UR UR5, R16 ;  /* 0x00000000100572ca */ /* 0x000fe200000e0000 */
[----:B------:R-:W-:Y:S01]  /*3530*/  UMOV UR6, 0xffff ;  /* 0x0000ffff00067882 */ /* 0x000fe20000000000 */
[----:B------:R-:W-:Y:S02]  /*3540*/  UMOV UR9, 0x1 ;  /* 0x0000000100097882 */ /* 0x000fe40000000000 */
[----:B------:R-:W-:Y:S06]  /*3550*/  UVIRTCOUNT.DEALLOC.SMPOOL 0x80 ;  /* 0x000000800000784c */ /* 0x000fec0000000000 */
[----:B------:R-:W-:Y:S01]  /*3560*/  @P0 PRMT R5, R4, 0x7610, R5 ;  /* 0x0000761004050816 */ /* 0x000fe20000000005 */
[----:B--2---:R-:W-:-:S09]  /*3570*/  ULEA UR4, UR8, UR4, 0x18 ;  /* 0x0000000408047291 */ /* 0x004fd2000f8ec0ff */
[----:B------:R-:W-:Y:S01]  /*3580*/  @P0 STS.U8 [UR4], R5 ;  /* 0x00000005ff000988 */ /* 0x000fe20008000004 */
[----:B------:R-:W-:Y:S06]  /*3590*/  BAR.SYNC.DEFER_BLOCKING 0x2, 0x1a0 ;  /* 0x0086800000007b1d */ /* 0x000fec0000010000 */
[----:B------:R-:W-:Y:S01]  /*35a0*/  NOP ;  /* 0x0000000000007918 */ /* 0x000fe20000000000 */
[----:B------:R-:W-:Y:S02]  /*35b0*/  UMOV UR4, 0x50 ;  /* 0x0000005000047882 */ /* 0x000fe40000000000 */
[----:B------:R-:W-:-:S02]  /*35c0*/  ULEA UR8, UR8, UR4, 0x18 ;  /* 0x0000000408087291 */ /* 0x000fc4000f8ec0ff */
[----:B------:R-:W-:-:S04]  /*35d0*/  ULOP3.LUT UR4, UR5, 0xffff, URZ, 0xc0, !UPT ;  /* 0x0000ffff05047892 */ /* 0x000fc8000f8ec0ff */
[----:B------:R-:W-:-:S03]  /*35e0*/  USHF.R.U32.HI UR4, URZ, 0x5, UR4 ;  /* 0x00000005ff047899 */ /* 0x000fc60008011604 */
[----:B------:R-:W2:Y:S01]  /*35f0*/  LDS R4, [UR8] ;  /* 0x00000008ff047984 */ /* 0x000ea20008000800 */
[----:B------:R-:W-:Y:S02]  /*3600*/  UIADD3 UR5, UPT, UPT, UR4, 0x10, URZ ;  /* 0x0000001004057890 */ /* 0x000fe4000fffe0ff */
[----:B------:R-:W-:Y:S02]  /*3610*/  USHF.L.U32 UR6, UR6, UR4, URZ ;  /* 0x0000000406067299 */ /* 0x000fe400080006ff */
[----:B------:R-:W-:-:S04]  /*3620*/  USHF.L.U32 UR4, UR9, UR5, URZ ;  /* 0x0000000509047299 */ /* 0x000fc800080006ff */
[----:B------:R-:W-:-:S04]  /*3630*/  ULOP3.LUT UR4, UR4, UR6, URZ, 0xfc, !UPT ;  /* 0x0000000604047292 */ /* 0x000fc8000f8efcff */
[----:B------:R-:W-:Y:S01]  /*3640*/  ULOP3.LUT UR6, UR4, 0xffff, URZ, 0xc0, !UPT ;  /* 0x0000ffff04067892 */ /* 0x000fe2000f8ec0ff */
[----:B--2---:R-:W-:-:S13]  /*3650*/  R2UR UR7, R4 ;  /* 0x00000000040772ca */ /* 0x004fda00000e0000 */
[----:B------:R-:W-:-:S04]  /*3660*/  ULOP3.LUT UR5, UR4, 0xffff, UR7, 0x80, !UPT ;  /* 0x0000ffff04057892 */ /* 0x000fc8000f8e8007 */
[----:B------:R-:W-:-:S09]  /*3670*/  UISETP.NE.AND UP0, UPT, UR5, UR6, UPT ;  /* 0x000000060500728c */ /* 0x000fd2000bf05270 */
[----:B------:R-:W-:Y:S05]  /*3680*/  BRA.U UP0, `(.L_x_28) ;  /* 0x00000001004c7547 */ /* 0x000fea000b800000 */
[----:B------:R-:W-:Y:S02]  /*3690*/  USHF.R.U32.HI UR5, URZ, 0x10, UR4 ;  /* 0x00000010ff057899 */ /* 0x000fe40008011604 */
[----:B------:R-:W-:-:S04]  /*36a0*/  USHF.R.U32.HI UR6, URZ, 0x10, UR7 ;  /* 0x00000010ff067899 */ /* 0x000fc80008011607 */
[----:B------:R-:W-:-:S04]  /*36b0*/  ULOP3.LUT UR6, UR6, UR5, URZ, 0xc0, !UPT ;  /* 0x0000000506067292 */ /* 0x000fc8000f8ec0ff */
[----:B------:R-:W-:-:S09]  /*36c0*/  UISETP.NE.AND UP0, UPT, UR6, UR5, UPT ;  /* 0x000000050600728c */ /* 0x000fd2000bf05270 */
[----:B------:R-:W-:Y:S05]  /*36d0*/  BRA.U UP0, `(.L_x_29) ;  /* 0x00000001002c7547 */ /* 0x000fea000b800000 */
[----:B------:R-:W2:Y:S01]  /*36e0*/  S2R R5, SR_LANEID ;  /* 0x0000000000057919 */ /* 0x000ea20000000000 */
[----:B------:R-:W-:-:S03]  /*36f0*/  ULOP3.LUT UR5, URZ, UR4, URZ, 0x33, !UPT ;  /* 0x00000004ff057292 */ /* 0x000fc6000f8e33ff */
[----:B------:R-:W-:Y:S02]  /*3700*/  VOTEU.ANY UR4, UPT, PT ;  /* 0x0000000000047886 */ /* 0x000fe400038e0100 */
[----:B------:R-:W-:Y:S01]  /*3710*/  UFLO.U32 UR4, UR4 ;  /* 0x00000004000472bd */ /* 0x000fe200080e0000 */
[----:B------:R-:W-:-:S04]  /*3720*/  IMAD.U32 R4, RZ, RZ, UR5 ;  /* 0x00000005ff047e24 */ /* 0x000fc8000f8e00ff */
[----:B------:R-:W3:Y:S02]  /*3730*/  REDUX UR6, R4 ;  /* 0x00000000040673c4 */ /* 0x000ee40000000000 */
[----:B------:R4:W-:Y:S01]  /*3740*/  UTCATOMSWS.AND URZ, UR5 ;  /* 0x0000000500ff79e3 */ /* 0x0009e20008000000 */
[----:B--2---:R-:W-:Y:S02]  /*3750*/  ISETP.EQ.U32.AND P0, PT, R5, UR4, PT ;  /* 0x0000000405007c0c */ /* 0x004fe4000bf02070 */
[----:B---3--:R-:W-:-:S11]  /*3760*/  MOV R5, UR6 ;  /* 0x0000000600057c02 */ /* 0x008fd60008000f00 */
[----:B------:R4:W-:Y:S01]  /*3770*/  @P0 ATOMS.AND RZ, [UR8], R5 ;  /* 0x00000005ffff098c */ /* 0x0009e2000a800008 */
[----:B------:R-:W-:Y:S05]  /*3780*/  BRA `(.L_x_30) ;  /* 0x0000000000147947 */ /* 0x000fea0003800000 */
.L_x_29:
[----:B------:R-:W-:Y:S02]  /*3790*/  MOV R4, 0x37b0 ;  /* 0x000037b000047802 */ /* 0x000fe40000000f00 */
[----:B-1----:R-:W-:Y:S05]  /*37a0*/  CALL.REL.NOINC `($__internal_0_$__cuda_sm10x_tcgen05_guardrail_trap_col_being_dealloced_not_returned_by_alloc) ;  /* 0x000000a000407944 */ /* 0x002fea0003c00000 */
[----:B------:R-:W-:Y:S05]  /*37b0*/  BRA `(.L_x_30) ;  /* 0x0000000000087947 */ /* 0x000fea0003800000 */
.L_x_28:
[----:B------:R-:W-:Y:S02]  /*37c0*/  MOV R4, 0x37e0 ;  /* 0x000037e000047802 */ /* 0x000fe40000000f00 */
[----:B-1----:R-:W-:Y:S05]  /*37d0*/  CALL.REL.NOINC `($__internal_2_$__cuda_sm10x_tcgen05_guardrail_trap_unallocated_columns_being_dealloced) ;  /* 0x000000a0004c7944 */ /* 0x002fea0003c00000 */
.L_x_30:
[----:B------:R-:W-:Y:S01]  /*37e0*/  NOP ;  /* 0x0000000000007918 */ /* 0x000fe20000000000 */
[----:B------:R-:W-:Y:S05]  /*37f0*/  BRA `(.L_x_2) ;  /* 0x0000002000c07947 */ /* 0x000fea0003800000 */
.L_x_1:
[----:B------:R-:W-:-:S13]  /*3800*/  R2UR UR4, R0 ;  /* 0x00000000000472ca */ /* 0x000fda00000e0000 */
[----:B------:R-:W-:-:S09]  /*3810*/  UISETP.NE.AND UP0, UPT, UR4, 0xe, UPT ;  /* 0x0000000e0400788c */ /* 0x000fd2000bf05270 */
[----:B------:R-:W-:Y:S05]  /*3820*/  BRA.U !UP0, `(.L_x_31) ;  /* 0x0000000108187547 */ /* 0x000fea000b800000 */
[----:B------:R-:W-:-:S13]  /*3830*/  R2UR UR4, R0 ;  /* 0x00000000000472ca */ /* 0x000fda00000e0000 */
[----:B------:R-:W-:-:S09]  /*3840*/  UISETP.NE.AND UP0, UPT, UR4, 0xf, UPT ;  /* 0x0000000f0400788c */ /* 0x000fd2000bf05270 */
[----:B------:R-:W-:Y:S05]  /*3850*/  BRA.U UP0, `(.L_x_2) ;  /* 0x0000002100a87547 */ /* 0x000fea000b800000 */
[----:B------:R-:W-:-:S08]  /*3860*/  NOP ;  /* 0x0000000000007918 */ /* 0x000fd00000000000 */
[----:B------:R-:W1:-:S00]  /*3870*/  USETMAXREG.DEALLOC.CTAPOOL 0x30 ;  /* 0x00000030000079c8 */ /* 0x000e4000080e0500 */
[----:B-1----:R-:W-:Y:S05]  /*3880*/  BRA `(.L_x_32) ;  /* 0x0000006c007c7947 */ /* 0x002fea0003800000 */
.L_x_31:
[----:B------:R-:W-:-:S08]  /*3890*/  NOP ;  /* 0x0000000000007918 */ /* 0x000fd00000000000 */
[----:B------:R-:W1:-:S00]  /*38a0*/  USETMAXREG.DEALLOC.CTAPOOL 0x30 ;  /* 0x00000030000079c8 */ /* 0x000e4000080e0500 */
[----:B------:R-:W2:Y:S01]  /*38b0*/  LDCU UR4, c[0x0][0x610] ;  /* 0x0000c200ff0477ac */ /* 0x000ea20008000800 */
[----:B-1----:R-:W-:Y:S01]  /*38c0*/  R2UR UR12, R2 ;  /* 0x00000000020c72ca */ /* 0x002fe200000e0000 */
[----:B------:R-:W1:Y:S01]  /*38d0*/  LDCU.U8 UR8, c[0x0][0x614] ;  /* 0x0000c280ff0877ac */ /* 0x000e620008000000 */
[----:B------:R-:W3:Y:S01]  /*38e0*/  LDCU.U8 UR6, c[0x0][0x615] ;  /* 0x0000c2a0ff0677ac */ /* 0x000ee20008000000 */
[----:B------:R-:W4:Y:S01]  /*38f0*/  LDCU UR10, c[0x0][0x38c] ;  /* 0x00007180ff0a77ac */ /* 0x000f220008000800 */
[----:B------:R-:W5:Y:S09]  /*3900*/  LDCU UR7, c[0x0][0x61c] ;  /* 0x0000c380ff0777ac */ /* 0x000f720008000800 */
[----:B--2---:R-:W-:Y:S01]  /*3910*/  UIMAD.WIDE.U32 UR4, UR12, UR4, URZ ;  /* 0x000000040c0472a5 */ /* 0x004fe2000f8e00ff */
[----:B------:R-:W2:Y:S03]  /*3920*/  LDCU UR11, c[0x0][0x624] ;  /* 0x0000c480ff0b77ac */ /* 0x000ea60008000800 */
[----:B------:R-:W-:Y:S01]  /*3930*/  UIADD3 UR4, UPT, UPT, UR12, -UR5, URZ ;  /* 0x800000050c047290 */ /* 0x000fe2000fffe0ff */
[----:B------:R-:W2:Y:S03]  /*3940*/  LDCU.U8 UR13, c[0x0][0x620] ;  /* 0x0000c400ff0d77ac */ /* 0x000ea60008000000 */
[----:B-1----:R-:W-:-:S02]  /*3950*/  USHF.R.U32.HI UR4, URZ, UR8, UR4 ;  /* 0x00000008ff047299 */ /* 0x002fc40008011604 */
[----:B----4-:R-:W-:Y:S02]  /*3960*/  UIADD3 UR9, UPT, UPT, UR10, -0x1, URZ ;  /* 0xffffffff0a097890 */ /* 0x010fe4000fffe0ff */
[----:B------:R-:W-:Y:S02]  /*3970*/  UIADD3 UR4, UPT, UPT, UR5, UR4, URZ ;  /* 0x0000000405047290 */ /* 0x000fe4000fffe0ff */
[----:B------:R-:W-:Y:S02]  /*3980*/  UISETP.GT.AND UP1, UPT, UR10, URZ, UPT ;  /* 0x000000ff0a00728c */ /* 0x000fe4000bf24270 */
[----:B---3--:R-:W-:Y:S02]  /*3990*/  USHF.R.U32.HI UR8, URZ, UR6, UR4 ;  /* 0x00000006ff087299 */ /* 0x008fe40008011604 */
[----:B------:R-:W-:Y:S02]  /*39a0*/  UIADD3 UR6, UPT, UPT, -UR10, URZ, URZ ;  /* 0x000000ff0a067290 */ /* 0x000fe4000fffe1ff */
[----:B-----5:R-:W-:-:S02]  /*39b0*/  UIMAD.WIDE.U32 UR4, UR8, UR7, URZ ;  /* 0x00000007080472a5 */ /* 0x020fc4000f8e00ff */
[----:B------:R-:W-:Y:S02]  /*39c0*/  USHF.R.S32.HI UR6, URZ, 0x1f, UR6 ;  /* 0x0000001fff067899 */ /* 0x000fe40008011406 */
[----:B------:R-:W-:Y:S02]  /*39d0*/  USHF.R.S32.HI UR7, URZ, 0x1f, UR9 ;  /* 0x0000001fff077899 */ /* 0x000fe40008011409 */
[----:B------:R-:W-:Y:S02]  /*39e0*/  ULEA.HI UR6, UR6, -UR10, URZ, 0x7 ;  /* 0x8000000a06067291 */ /* 0x000fe4000f8f38ff */
[----:B------:R-:W-:Y:S02]  /*39f0*/  ULEA.HI UR7, UR7, UR9, URZ, 0x7 ;  /* 0x0000000907077291 */ /* 0x000fe4000f8f38ff */
[----:B------:R-:W-:Y:S02]  /*3a00*/  USHF.R.S32.HI UR6, URZ, 0x7, UR6 ;  /* 0x00000007ff067899 */ /* 0x000fe40008011406 */
[----:B--2---:R-:W-:-:S02]  /*3a10*/  UISETP.GE.AND UP0, UPT, UR12, UR11, UPT ;  /* 0x0000000b0c00728c */ /* 0x004fc4000bf06270 */
[----:B------:R-:W-:Y:S02]  /*3a20*/  ULEA.HI.SX32 UR7, UR7, 0x1, 0x19 ;  /* 0x0000000107077891 */ /* 0x000fe4000f8fcaff */
[----:B------:R-:W-:Y:S02]  /*3a30*/  UIADD3 UR6, UPT, UPT, -UR6, URZ, URZ ;  /* 0x000000ff06067290 */ /* 0x000fe4000fffe1ff */
[----:B------:R-:W-:Y:S01]  /*3a40*/  UIADD3 UR4, UPT, UPT, UR8, -UR5, URZ ;  /* 0x8000000508047290 */ /* 0x000fe2000fffe0ff */
[----:B------:R-:W-:Y:S01]  /*3a50*/  UMOV UR9, 0x1 ;  /* 0x0000000100097882 */ /* 0x000fe20000000000 */
[----:B------:R-:W-:Y:S02]  /*3a60*/  UMOV UR15, 0x1 ;  /* 0x00000001000f7882 */ /* 0x000fe40000000000 */
[----:B------:R-:W-:Y:S01]  /*3a70*/  USHF.R.U32.HI UR4, URZ, UR13, UR4 ;  /* 0x0000000dff047299 */ /* 0x000fe20008011604 */
[----:B------:R-:W-:Y:S01]  /*3a80*/  IMAD.U32 R11, RZ, RZ, UR9 ;  /* 0x00000009ff0b7e24 */ /* 0x000fe2000f8e00ff */
[----:B------:R-:W-:-:S02]  /*3a90*/  @!UP1 UMOV UR7, UR6 ;  /* 0x0000000600079c82 */ /* 0x000fc40008000000 */
[----:B------:R-:W-:Y:S01]  /*3aa0*/  MOV R15, UR7 ;  /* 0x00000007000f7c02 */ /* 0x000fe20008000f00 */
[----:B------:R-:W-:-:S03]  /*3ab0*/  UIADD3 UR4, UPT, UPT, UR5, UR4, URZ ;  /* 0x0000000405047290 */ /* 0x000fc6000fffe0ff */
[----:B------:R-:W-:Y:S01]  /*3ac0*/  UMOV UR5, URZ ;  /* 0x000000ff00057c82 */ /* 0x000fe20008000000 */
[----:B------:R-:W-:Y:S08]  /*3ad0*/  BRA.U UP0, `(.L_x_33) ;  /* 0x0000001d005c7547 */ /* 0x000ff0000b800000 */
[----:B------:R-:W1:Y:S01]  /*3ae0*/  LDCU.U8 UR6, c[0x0][0x621] ;  /* 0x0000c420ff0677ac */ /* 0x000e620008000000 */
[----:B------:R-:W2:Y:S01]  /*3af0*/  S2UR UR7, SR_CgaCtaId ;  /* 0x00000000000779c3 */ /* 0x000ea20000008800 */
[----:B------:R-:W-:Y:S01]  /*3b00*/  R2UR UR12, R15 ;  /* 0x000000000f0c72ca */ /* 0x000fe200000e0000 */
[----:B------:R-:W3:Y:S01]  /*3b10*/  LDCU UR9, c[0x0][0x618] ;  /* 0x0000c300ff0977ac */ /* 0x000ee20008000800 */
[----:B------:R-:W-:Y:S01]  /*3b20*/  R2UR UR10, R2 ;  /* 0x00000000020a72ca */ /* 0x000fe200000e0000 */
[----:B------:R-:W4:Y:S01]  /*3b30*/  LDCU UR5, c[0x0][0x60c] ;  /* 0x0000c180ff0577ac */ /* 0x000f220008000800 */
[----:B------:R-:W5:Y:S01]  /*3b40*/  LDCU UR13, c[0x0][0x370] ;  /* 0x00006e00ff0d77ac */ /* 0x000f620008000800 */
[----:B------:R-:W-:Y:S02]  /*3b50*/  UIADD3 UR14, UPT, UPT, -UR8, URZ, URZ ;  /* 0x000000ff080e7290 */ /* 0x000fe4000fffe1ff */
[----:B-1----:R-:W-:-:S06]  /*3b60*/  USHF.R.U32.HI UR4, URZ, UR6, UR4 ;  /* 0x00000006ff047299 */ /* 0x002fcc0008011604 */
[----:B------:R-:W-:Y:S01]  /*3b70*/  UIADD3 UR11, UPT, UPT, UR12, -0x1, URZ ;  /* 0xffffffff0c0b7890 */ /* 0x000fe2000fffe0ff */
[----:B------:R-:W-:Y:S01]  /*3b80*/  UMOV UR6, 0x400 ;  /* 0x0000040000067882 */ /* 0x000fe20000000000 */
[----:B------:R-:W-:Y:S01]  /*3b90*/  UIADD3 UR12, UPT, UPT, UR12, 0x1fffffe, URZ ;  /* 0x01fffffe0c0c7890 */ /* 0x000fe2000fffe0ff */
[----:B------:R-:W-:Y:S01]  /*3ba0*/  MOV R12, UR4 ;  /* 0x00000004000c7c02 */ /* 0x000fe20008000f00 */
[----:B------:R-:W-:Y:S02]  /*3bb0*/  UIADD3 UR4, UPT, UPT, -UR4, URZ, URZ ;  /* 0x000000ff04047290 */ /* 0x000fe4000fffe1ff */
[----:B------:R-:W-:Y:S01]  /*3bc0*/  MOV R14, UR11 ;  /* 0x0000000b000e7c02 */ /* 0x000fe20008000f00 */
[----:B--2---:R-:W-:Y:S02]  /*3bd0*/  ULEA UR6, UR7, UR6, 0x18 ;  /* 0x0000000607067291 */ /* 0x004fe4000f8ec0ff */
[----:B---3--:R-:W-:Y:S01]  /*3be0*/  UIMAD UR4, UR9, UR4, UR8 ;  /* 0x00000004090472a4 */ /* 0x008fe2000f8e0208 */
[----:B-----5:R-:W-:Y:S01]  /*3bf0*/  IMAD.U32 R7, RZ, RZ, UR13 ;  /* 0x0000000dff077e24 */ /* 0x020fe2000f8e00ff */
[----:B----4-:R-:W-:Y:S01]  /*3c00*/  UIMAD UR14, UR5, UR14, UR10 ;  /* 0x0000000e050e72a4 */ /* 0x010fe2000f8e020a */
[----:B------:R-:W-:Y:S01]  /*3c10*/  IMAD.U32 R10, RZ, RZ, UR12 ;  /* 0x0000000cff0a7e24 */ /* 0x000fe2000f8e00ff */
[----:B------:R-:W-:Y:S01]  /*3c20*/  USHF.L.U32 UR5, UR11, 0x7, URZ ;  /* 0x000000070b057899 */ /* 0x000fe200080006ff */
[----:B------:R-:W-:Y:S01]  /*3c30*/  MOV R6, UR6 ;  /* 0x0000000600067c02 */ /* 0x000fe20008000f00 */
[----:B------:R-:W-:Y:S01]  /*3c40*/  IMAD.U32 R9, RZ, RZ, UR4 ;  /* 0x00000004ff097e24 */ /* 0x000fe2000f8e00ff */
[----:B------:R-:W-:Y:S01]  /*3c50*/  UMOV UR6, UR10 ;  /* 0x0000000a00067c82 */ /* 0x000fe20008000000 */
[----:B------:R-:W-:Y:S01]  /*3c60*/  UMOV UR4, 0x1 ;  /* 0x0000000100047882 */ /* 0x000fe20000000000 */
[----:B------:R-:W-:Y:S01]  /*3c70*/  IMAD.U32 R8, RZ, RZ, UR6 ;  /* 0x00000006ff087e24 */ /* 0x000fe2000f8e00ff */
[----:B------:R-:W-:Y:S01]  /*3c80*/  MOV R11, UR4 ;  /* 0x00000004000b7c02 */ /* 0x000fe20008000f00 */
[----:B------:R-:W-:Y:S01]  /*3c90*/  IMAD.U32 R13, RZ, RZ, UR5 ;  /* 0x00000005ff0d7e24 */ /* 0x000fe2000f8e00ff */
[----:B------:R-:W-:Y:S01]  /*3ca0*/  UMOV UR5, URZ ;  /* 0x000000ff00057c82 */ /* 0x000fe20008000000 */
[----:B------:R-:W-:-:S05]  /*3cb0*/  UMOV UR15, 0x1 ;  /* 0x00000001000f7882 */ /* 0x000fca0000000000 */
.L_x_42:
[----:B------:R-:W-:Y:S01]  /*3cc0*/  R2UR UR6, R6 ;  /* 0x00000000060672ca */ /* 0x000fe200000e0000 */
[----:B------:R-:W-:-:S06]  /*3cd0*/  USHF.L.U32 UR4, UR15, 0x1f, URZ ;  /* 0x0000001f0f047899 */ /* 0x000fcc00080006ff */
[----:B------:R-:W-:-:S06]  /*3ce0*/  MOV R4, UR4 ;  /* 0x0000000400047c02 */ /* 0x000fcc0008000f00 */
[----:B------:R-:W-:-:S09]  /*3cf0*/  ULEA UR9, UR5, UR6, 0x3 ;  /* 0x0000000605097291 */ /* 0x000fd2000f8e18ff */
[----:B------:R-:W1:Y:S02]  /*3d00*/  SYNCS.PHASECHK.TRANS64.TRYWAIT P0, [UR9+0x58], R4 ;  /* 0x00005804ff0075a7 */ /* 0x000e640008001109 */
[----:B-1----:R-:W-:Y:S05]  /*3d10*/  @!P0 BRA `(.L_x_34) ;  /* 0x0000009000848947 */ /* 0x002fea0003800000 */
.L_x_100:
[----:B------:R-:W2:Y:S01]  /*3d20*/  LDCU.64 UR42, c[0x0][0x348] ;  /* 0x00006900ff2a77ac */ /* 0x000ea20008000a00 */
[----:B------:R-:W-:Y:S02]  /*3d30*/  R2UR UR40, R6 ;  /* 0x00000000062872ca */ /* 0x000fe400000e0000 */
[----:B------:R-:W-:Y:S02]  /*3d40*/  R2UR UR4, R11 ;  /* 0x000000000b0472ca */ /* 0x000fe400000e0000 */
[----:B------:R-:W-:Y:S02]  /*3d50*/  ELECT P0, URZ, PT ;  /* 0x0000000000ff782f */ /* 0x000fe40003800000 */
[----:B------:R-:W-:Y:S01]  /*3d60*/  R2UR UR51, R13 ;  /* 0x000000000d3372ca */ /* 0x000fe200000e0000 */
[----:B------:R-:W-:Y:S01]  /*3d70*/  UIADD3 UR49, UPT, UPT, UR9, 0x20, URZ ;  /* 0x0000002009317890 */ /* 0x000fe2000fffe0ff */
[----:B------:R-:W-:Y:S01]  /*3d80*/  R2UR UR52, R9 ;  /* 0x00000000093472ca */ /* 0x000fe200000e0000 */
[----:B------:R-:W-:Y:S01]  /*3d90*/  UIADD3 UR33, UPT, UPT, UR9, 0x20, URZ ;  /* 0x0000002009217890 */ /* 0x000fe2000fffe0ff */
[----:B------:R-:W-:Y:S01]  /*3da0*/  R2UR UR53, R12 ;  /* 0x000000000c3572ca */ /* 0x000fe200000e0000 */
[----:B------:R-:W-:-:S02]  /*3db0*/  UIADD3 UR25, UPT, UPT, UR9, 0x20, URZ ;  /* 0x0000002009197890 */ /* 0x000fc4000fffe0ff */
[----:B------:R-:W-:Y:S02]  /*3dc0*/  UIADD3 UR17, UPT, UPT, UR9, 0x20, URZ ;  /* 0x0000002009117890 */ /* 0x000fe4000fffe0ff */
[----:B------:R-:W-:Y:S02]  /*3dd0*/  UIMAD UR8, UR5, 0x5000, UR40 ;  /* 0x00005000050878a4 */ /* 0x000fe4000f8e0228 */
[----:B------:R-:W-:Y:S01]  /*3de0*/  UIMAD UR32, UR5, 0x5000, UR40 ;  /* 0x00005000052078a4 */ /* 0x000fe2000f8e0228 */
[----:B-1----:R-:W-:Y:S01]  /*3df0*/  @P0 IMAD.MOV.U32 R4, RZ, RZ, 0x5000 ;  /* 0x00005000ff040424 */ /* 0x002fe200078e00ff */
[----:B--2---:R-:W-:Y:S02]  /*3e00*/  UIADD3 UR12, UP4, UPT, UR42, 0x100, URZ ;  /* 0x000001002a0c7890 */ /* 0x004fe4000ff9e0ff */
[----:B------:R-:W-:Y:S01]  /*3e10*/  UIADD3 UR6, UP3, UPT, UR42, 0x100, URZ ;  /* 0x000001002a067890 */ /* 0x000fe2000ff7e0ff */
[----:B------:R1:W-:Y:S01]  /*3e20*/  @P0 SYNCS.ARRIVE.TRANS64 RZ, [UR9+0x20], R4 ;  /* 0x00002004ffff09a7 */ /* 0x0003e20008000009 */
[----:B------:R-:W-:-:S02]  /*3e30*/  UIMAD UR24, UR5, 0x5000, UR40 ;  /* 0x00005000051878a4 */ /* 0x000fc4000f8e0228 */
[----:B------:R-:W-:Y:S02]  /*3e40*/  UIADD3 UR22, UP2, UPT, UR42, 0x100, URZ ;  /* 0x000001002a167890 */ /* 0x000fe4000ff5e0ff */
[----:B------:R-:W-:Y:S02]  /*3e50*/  UIMAD UR16, UR5, 0x5000, UR40 ;  /* 0x00005000051078a4 */ /* 0x000fe4000f8e0228 */
[----:B------:R-:W-:Y:S02]  /*3e60*/  UIADD3 UR30, UP1, UPT, UR42, 0x100, URZ ;  /* 0x000001002a1e7890 */ /* 0x000fe4000ff3e0ff */
[----:B------:R-:W-:Y:S02]  /*3e70*/  UIMAD UR11, UR5, 0x5000, UR40 ;  /* 0x00005000050b78a4 */ /* 0x000fe4000f8e0228 */
[----:B------:R-:W-:Y:S02]  /*3e80*/  UIADD3 UR38, UP0, UPT, UR42, 0x100, URZ ;  /* 0x000001002a267890 */ /* 0x000fe4000ff1e0ff */
[----:B------:R-:W-:-:S02]  /*3e90*/  UIADD3.X UR13, UPT, UPT, URZ, UR43, URZ, UP4, !UPT ;  /* 0x0000002bff0d7290 */ /* 0x000fc4000a7fe4ff */
[----:B------:R-:W-:Y:S02]  /*3ea0*/  UIADD3 UR48, UPT, UPT, UR8, 0x14c00, URZ ;  /* 0x00014c0008307890 */ /* 0x000fe4000fffe0ff */
[----:B------:R-:W-:Y:S02]  /*3eb0*/  UIADD3.X UR7, UPT, UPT, URZ, UR43, URZ, UP3, !UPT ;  /* 0x0000002bff077290 */ /* 0x000fe40009ffe4ff */
[----:B------:R-:W-:Y:S02]  /*3ec0*/  UIADD3 UR32, UPT, UPT, UR32, 0x15c00, URZ ;  /* 0x00015c0020207890 */ /* 0x000fe4000fffe0ff */
[----:B------:R-:W-:Y:S02]  /*3ed0*/  UIADD3.X UR23, UPT, UPT, URZ, UR43, URZ, UP2, !UPT ;  /* 0x0000002bff177290 */ /* 0x000fe400097fe4ff */
[----:B------:R-:W-:Y:S02]  /*3ee0*/  UIADD3 UR24, UPT, UPT, UR24, 0x16c00, URZ ;  /* 0x00016c0018187890 */ /* 0x000fe4000fffe0ff */
[----:B------:R-:W-:-:S02]  /*3ef0*/  UIADD3.X UR31, UPT, UPT, URZ, UR43, URZ, UP1, !UPT ;  /* 0x0000002bff1f7290 */ /* 0x000fc40008ffe4ff */
[----:B------:R-:W-:Y:S02]  /*3f00*/  UIADD3 UR16, UPT, UPT, UR16, 0x17c00, URZ ;  /* 0x00017c0010107890 */ /* 0x000fe4000fffe0ff */
[----:B------:R-:W-:Y:S02]  /*3f10*/  USHF.L.U32 UR4, UR4, 0x1f, URZ ;  /* 0x0000001f04047899 */ /* 0x000fe400080006ff */
[----:B------:R-:W-:Y:S02]  /*3f20*/  UIADD3 UR8, UPT, UPT, UR11, 0x18c00, URZ ;  /* 0x00018c000b087890 */ /* 0x000fe4000fffe0ff */
[----:B------:R-:W-:Y:S02]  /*3f30*/  UIADD3 UR9, UPT, UPT, UR9, 0x20, URZ ;  /* 0x0000002009097890 */ /* 0x000fe4000fffe0ff */
[----:B------:R-:W-:Y:S01]  /*3f40*/  UIADD3.X UR39, UPT, UPT, URZ, UR43, URZ, UP0, !UPT ;  /* 0x0000002bff277290 */ /* 0x000fe200087fe4ff */
[----:B-1----:R-:W-:Y:S01]  /*3f50*/  IMAD.U32 R4, RZ, RZ, UR4 ;  /* 0x00000004ff047e24 */ /* 0x002fe2000f8e00ff */
[----:B------:R-:W-:Y:S01]  /*3f60*/  UMOV UR50, URZ ;  /* 0x000000ff00327c82 */ /* 0x000fe20008000000 */
[----:B------:R-:W-:Y:S01]  /*3f70*/  UMOV UR34, 0x10 ;  /* 0x0000001000227882 */ /* 0x000fe20000000000 */
[----:B------:R-:W-:Y:S01]  /*3f80*/  UMOV UR35, UR51 ;  /* 0x0000003300237c82 */ /* 0x000fe20008000000 */
[----:B------:R-:W-:Y:S01]  /*3f90*/  UMOV UR36, UR52 ;  /* 0x0000003400247c82 */ /* 0x000fe20008000000 */
[----:B------:R-:W-:Y:S01]  /*3fa0*/  UMOV UR37, UR53 ;  /* 0x0000003500257c82 */ /* 0x000fe20008000000 */
[----:B------:R-:W-:Y:S01]  /*3fb0*/  UMOV UR26, 0x20 ;  /* 0x00000020001a7882 */ /* 0x000fe20000000000 */
[----:B------:R-:W-:Y:S01]  /*3fc0*/  UMOV UR27, UR51 ;  /* 0x00000033001b7c82 */ /* 0x000fe20008000000 */
[----:B------:R-:W-:Y:S01]  /*3fd0*/  UMOV UR28, UR52 ;  /* 0x00000034001c7c82 */ /* 0x000fe20008000000 */
[----:B------:R-:W-:Y:S01]  /*3fe0*/  UMOV UR29, UR53 ;  /* 0x00000035001d7c82 */ /* 0x000fe20008000000 */
[----:B------:R1:W-:Y:S01]  /*3ff0*/  UTMALDG.4D [UR48], [UR12], desc[URZ] ;  /* 0x0000ff300c0075b4 */ /* 0x0003e20008019000 */
[----:B------:R-:W-:Y:S01]  /*4000*/  UMOV UR41, UR51 ;  /* 0x0000003300297c82 */ /* 0x000fe20008000000 */
[----:B------:R-:W-:Y:S01]  /*4010*/  UMOV UR18, 0x30 ;  /* 0x0000003000127882 */ /* 0x000fe20000000000 */
[----:B------:R-:W-:Y:S01]  /*4020*/  UMOV UR19, UR51 ;  /* 0x0000003300137c82 */ /* 0x000fe20008000000 */
[----:B------:R-:W-:Y:S01]  /*4030*/  UMOV UR20, UR52 ;  /* 0x0000003400147c82 */ /* 0x000fe20008000000 */
[----:B------:R-:W-:Y:S01]  /*4040*/  UMOV UR21, UR53 ;  /* 0x0000003500157c82 */ /* 0x000fe20008000000 */
[----:B------:R-:W-:Y:S01]  /*4050*/  UMOV UR10, 0x40 ;  /* 0x00000040000a7882 */ /* 0x000fe20000000000 */
[----:B------:R-:W-:Y:S01]  /*4060*/  UMOV UR11, UR41 ;  /* 0x00000029000b7c82 */ /* 0x000fe20008000000 */
[----:B------:R2:W-:Y:S01]  /*4070*/  UTMALDG.4D [UR32], [UR6], desc[URZ] ;  /* 0x0000ff20060075b4 */ /* 0x0005e20008019000 */
[----:B------:R2:W-:Y:S01]  /*4080*/  UTMALDG.4D [UR24], [UR22], desc[URZ] ;  /* 0x0000ff18160075b4 */ /* 0x0005e20008019000 */
[----:B------:R2:W-:Y:S01]  /*4090*/  UTMALDG.4D [UR16], [UR30], desc[URZ] ;  /* 0x0000ff101e0075b4 */ /* 0x0005e20008019000 */
[----:B-1----:R-:W-:Y:S01]  /*40a0*/  UMOV UR12, UR52 ;  /* 0x00000034000c7c82 */ /* 0x002fe20008000000 */
[----:B------:R-:W-:-:S02]  /*40b0*/  UMOV UR13, UR53 ;  /* 0x00000035000d7c82 */ /* 0x000fc40008000000 */
[----:B------:R2:W-:Y:S01]  /*40c0*/  UTMALDG.4D [UR8], [UR38], desc[URZ] ;  /* 0x0000ff08260075b4 */ /* 0x0005e20008019000 */
[----:B------:R-:W1:Y:S02]  /*40d0*/  SYNCS.PHASECHK.TRANS64.TRYWAIT P0, [UR40+0x10], R4 ;  /* 0x00001004ff0075a7 */ /* 0x000e640008001128 */
[----:B-12---:R-:W-:Y:S05]  /*40e0*/  @!P0 BRA `(.L_x_35) ;  /* 0x0000008c00b08947 */ /* 0x006fea0003800000 */
.L_x_102:
[----:B------:R-:W2:Y:S01]  /*40f0*/  LDCU.64 UR38, c[0x0][0x348] ;  /* 0x00006900ff2677ac */ /* 0x000ea20008000a00 */
[----:B------:R-:W-:Y:S02]  /*4100*/  R2UR UR41, R6 ;  /* 0x00000000062972ca */ /* 0x000fe400000e0000 */
[----:B------:R-:W-:Y:S02]  /*4110*/  R2UR UR37, R9 ;  /* 0x00000000092572ca */ /* 0x000fe400000e0000 */
[----:B------:R-:W-:Y:S02]  /*4120*/  ELECT P0, URZ, PT ;  /* 0x0000000000ff782f */ /* 0x000fe40003800000 */
[----:B------:R-:W-:Y:S01]  /*4130*/  R2UR UR36, R12 ;  /* 0x000000000c2472ca */ /* 0x000fe200000e0000 */
[----:B------:R-:W-:Y:S01]  /*4140*/  USHF.L.U32 UR43, UR14, 0x8, URZ ;  /* 0x000000080e2b7899 */ /* 0x000fe200080006ff */
[----:B------:R-:W-:Y:S01]  /*4150*/  UMOV UR42, URZ ;  /* 0x000000ff002a7c82 */ /* 0x000fe20008000000 */
[----:B------:R-:W-:Y:S01]  /*4160*/  UMOV UR10, 0x10 ;  /* 0x00000010000a7882 */ /* 0x000fe20000000000 */
[----:B------:R-:W-:Y:S01]  /*4170*/  UMOV UR26, 0x20 ;  /* 0x00000020001a7882 */ /* 0x000fe20000000000 */
[----:B------:R-:W-:-:S02]  /*4180*/  UMOV UR18, 0x30 ;  /* 0x0000003000127882 */ /* 0x000fc40000000000 */
[----:B------:R-:W-:Y:S01]  /*4190*/  IMAD.U32 R5, RZ, RZ, UR43 ;  /* 0x0000002bff057e24 */ /* 0x000fe2000f8e00ff */
[----:B------:R-:W-:Y:S01]  /*41a0*/  UMOV UR11, UR43 ;  /* 0x0000002b000b7c82 */ /* 0x000fe20008000000 */
[----:B------:R-:W-:Y:S02]  /*41b0*/  UIADD3 UR40, UPT, UPT, UR41, 0xac00, URZ ;  /* 0x0000ac0029287890 */ /* 0x000fe4000fffe0ff */
[----:B------:R-:W-:Y:S01]  /*41c0*/  UIADD3 UR8, UPT, UPT, UR41, 0xbc00, URZ ;  /* 0x0000bc0029087890 */ /* 0x000fe2000fffe0ff */
[----:B-1----:R-:W-:Y:S01]  /*41d0*/  @P0 IMAD.MOV.U32 R4, RZ, RZ, 0x5000 ;  /* 0x00005000ff040424 */ /* 0x002fe200078e00ff */
[----:B--2---:R-:W-:Y:S02]  /*41e0*/  UIADD3 UR22, UP4, UPT, UR38, 0x80, URZ ;  /* 0x0000008026167890 */ /* 0x004fe4000ff9e0ff */
[----:B------:R-:W-:Y:S01]  /*41f0*/  UIADD3 UR6, UP3, UPT, UR38, 0x80, URZ ;  /* 0x0000008026067890 */ /* 0x000fe2000ff7e0ff */
[----:B------:R1:W-:Y:S01]  /*4200*/  @P0 SYNCS.ARRIVE.TRANS64 RZ, [UR41], R4 ;  /* 0x00000004ffff09a7 */ /* 0x0003e20008000029 */
[----:B------:R-:W-:-:S02]  /*4210*/  UIADD3.X UR23, UPT, UPT, URZ, UR39, URZ, UP4, !UPT ;  /* 0x00000027ff177290 */ /* 0x000fc4000a7fe4ff */
[----:B------:R-:W-:Y:S02]  /*4220*/  UIADD3.X UR7, UPT, UPT, URZ, UR39, URZ, UP3, !UPT ;  /* 0x00000027ff077290 */ /* 0x000fe40009ffe4ff */
[----:B------:R-:W-:Y:S02]  /*4230*/  UIADD3 UR30, UP2, UPT, UR38, 0x80, URZ ;  /* 0x00000080261e7890 */ /* 0x000fe4000ff5e0ff */
[----:B------:R-:W-:Y:S02]  /*4240*/  UIADD3 UR32, UP1, UPT, UR38, 0x80, URZ ;  /* 0x0000008026207890 */ /* 0x000fe4000ff3e0ff */
[----:B------:R-:W-:Y:S01]  /*4250*/  UIADD3 UR34, UP0, UPT, UR38, 0x80, URZ ;  /* 0x0000008026227890 */ /* 0x000fe2000ff1e0ff */
[----:B------:R-:W-:Y:S01]  /*4260*/  UMOV UR44, UR37 ;  /* 0x00000025002c7c82 */ /* 0x000fe20008000000 */
[----:B------:R-:W-:Y:S01]  /*4270*/  UMOV UR45, UR36 ;  /* 0x00000024002d7c82 */ /* 0x000fe20008000000 */
[----:B------:R-:W-:Y:S01]  /*4280*/  UMOV UR9, UR41 ;  /* 0x0000002900097c82 */ /* 0x000fe20008000000 */
[----:B------:R-:W-:Y:S01]  /*4290*/  UMOV UR12, UR37 ;  /* 0x00000025000c7c82 */ /* 0x000fe20008000000 */
[----:B------:R-:W-:Y:S01]  /*42a0*/  UMOV UR13, UR36 ;  /* 0x00000024000d7c82 */ /* 0x000fe20008000000 */
[----:B------:R-:W-:Y:S01]  /*42b0*/  UIADD3 UR24, UPT, UPT, UR41, 0xcc00, URZ ;  /* 0x0000cc0029187890 */ /* 0x000fe2000fffe0ff */
[----:B------:R2:W-:Y:S01]  /*42c0*/  UTMALDG.4D [UR40], [UR22], desc[URZ] ;  /* 0x0000ff28160075b4 */ /* 0x0005e20008019000 */
[----:B------:R-:W-:Y:S01]  /*42d0*/  UIADD3.X UR31, UPT, UPT, URZ, UR39, URZ, UP2, !UPT ;  /* 0x00000027ff1f7290 */ /* 0x000fe200097fe4ff */
[----:B------:R-:W-:Y:S01]  /*42e0*/  UMOV UR14, UR41 ;  /* 0x00000029000e7c82 */ /* 0x000fe20008000000 */
[----:B------:R-:W-:-:S02]  /*42f0*/  UIADD3 UR16, UPT, UPT, UR41, 0xdc00, URZ ;  /* 0x0000dc0029107890 */ /* 0x000fc4000fffe0ff */
[----:B------:R-:W-:Y:S01]  /*4300*/  UIADD3.X UR33, UPT, UPT, URZ, UR39, URZ, UP1, !UPT ;  /* 0x00000027ff217290 */ /* 0x000fe20008ffe4ff */
[----:B-1----:R-:W-:Y:S01]  /*4310*/  IMAD.U32 R4, RZ, RZ, UR4 ;  /* 0x00000004ff047e24 */ /* 0x002fe2000f8e00ff */
[----:B------:R1:W-:Y:S01]  /*4320*/  UTMALDG.4D [UR8], [UR6], desc[URZ] ;  /* 0x0000ff08060075b4 */ /* 0x0003e20008019000 */
[----:B------:R-:W-:Y:S01]  /*4330*/  UIADD3.X UR35, UPT, UPT, URZ, UR39, URZ, UP0, !UPT ;  /* 0x00000027ff237290 */ /* 0x000fe200087fe4ff */
[----:B------:R-:W-:Y:S01]  /*4340*/  UMOV UR25, UR41 ;  /* 0x0000002900197c82 */ /* 0x000fe20008000000 */
[----:B------:R-:W-:Y:S01]  /*4350*/  UMOV UR28, UR37 ;  /* 0x00000025001c7c82 */ /* 0x000fe20008000000 */
[----:B------:R-:W-:Y:S01]  /*4360*/  UMOV UR29, UR36 ;  /* 0x00000024001d7c82 */ /* 0x000fe20008000000 */
[----:B------:R-:W-:Y:S01]  /*4370*/  UMOV UR17, UR41 ;  /* 0x0000002900117c82 */ /* 0x000fe20008000000 */
[----:B------:R-:W-:Y:S01]  /*4380*/  UMOV UR20, UR37 ;  /* 0x0000002500147c82 */ /* 0x000fe20008000000 */
[----:B------:R-:W-:Y:S01]  /*4390*/  UMOV UR21, UR36 ;  /* 0x0000002400157c82 */ /* 0x000fe20008000000 */
[----:B--2---:R-:W-:-:S02]  /*43a0*/  UMOV UR22, UR43 ;  /* 0x0000002b00167c82 */ /* 0x004fc40008000000 */
[----:B------:R-:W-:Y:S01]  /*43b0*/  UMOV UR27, UR22 ;  /* 0x00000016001b7c82 */ /* 0x000fe20008000000 */
[----:B------:R-:W-:Y:S01]  /*43c0*/  UMOV UR19, UR22 ;  /* 0x0000001600137c82 */ /* 0x000fe20008000000 */
[----:B------:R2:W-:Y:S01]  /*43d0*/  UTMALDG.4D [UR24], [UR30], desc[URZ] ;  /* 0x0000ff181e0075b4 */ /* 0x0005e20008019000 */
[----:B-1----:R-:W-:Y:S01]  /*43e0*/  UIADD3 UR8, UPT, UPT, UR14, 0xec00, URZ ;  /* 0x0000ec000e087890 */ /* 0x002fe2000fffe0ff */
[----:B------:R-:W-:Y:S01]  /*43f0*/  UMOV UR10, 0x40 ;  /* 0x00000040000a7882 */ /* 0x000fe20000000000 */
[----:B------:R-:W-:Y:S01]  /*4400*/  UMOV UR9, UR14 ;  /* 0x0000000e00097c82 */ /* 0x000fe20008000000 */
[----:B------:R-:W-:Y:S01]  /*4410*/  UMOV UR11, UR22 ;  /* 0x00000016000b7c82 */ /* 0x000fe20008000000 */
[----:B------:R2:W-:Y:S05]  /*4420*/  UTMALDG.4D [UR16], [UR32], desc[URZ] ;  /* 0x0000ff10200075b4 */ /* 0x0005ea0008019000 */
[----:B------:R2:W-:Y:S01]  /*4430*/  UTMALDG.4D [UR8], [UR34], desc[URZ] ;  /* 0x0000ff08220075b4 */ /* 0x0005e20008019000 */
[----:B------:R-:W1:Y:S02]  /*4440*/  SYNCS.PHASECHK.TRANS64.TRYWAIT P0, [UR14+0x18], R4 ;  /* 0x00001804ff0075a7 */ /* 0x000e64000800110e */
[----:B-12---:R-:W-:Y:S05]  /*4450*/  @!P0 BRA `(.L_x_36) ;  /* 0x0000008800f88947 */ /* 0x006fea0003800000 */
.L_x_104:
[----:B------:R-:W2:Y:S01]  /*4460*/  LDCU.64 UR46, c[0x0][0x348] ;  /* 0x00006900ff2e77ac */ /* 0x000ea20008000a00 */
[----:B------:R-:W-:Y:S02]  /*4470*/  R2UR UR7, R5 ;  /* 0x00000000050772ca */ /* 0x000fe400000e0000 */
[----:B------:R-:W-:Y:S02]  /*4480*/  R2UR UR39, R6 ;  /* 0x00000000062772ca */ /* 0x000fe400000e0000 */
[----:B------:R-:W-:Y:S02]  /*4490*/  ELECT P0, URZ, PT ;  /* 0x0000000000ff782f */ /* 0x000fe40003800000 */
[----:B------:R-:W-:Y:S01]  /*44a0*/  R2UR UR38, R9 ;  /* 0x00000000092672ca */ /* 0x000fe200000e0000 */
[----:B------:R-:W-:Y:S01]  /*44b0*/  UIADD3 UR6, UPT, UPT, UR5, 0x1, URZ ;  /* 0x0000000105067890 */ /* 0x000fe2000fffe0ff */
[----:B------:R-:W-:Y:S01]  /*44c0*/  R2UR UR19, R12 ;  /* 0x000000000c1372ca */ /* 0x000fe200000e0000 */
[----:B------:R-:W-:Y:S01]  /*44d0*/  UMOV UR10, URZ ;  /* 0x000000ff000a7c82 */ /* 0x000fe20008000000 */
[----:B------:R-:W-:Y:S01]  /*44e0*/  UMOV UR42, 0x10 ;  /* 0x00000010002a7882 */ /* 0x000fe20000000000 */
[----:B------:R-:W-:Y:S01]  /*44f0*/  UISETP.NE.AND UP5, UPT, UR6, 0x7, UPT ;  /* 0x000000070600788c */ /* 0x000fe2000bfa5270 */
[----:B------:R-:W-:Y:S01]  /*4500*/  UMOV UR34, 0x20 ;  /* 0x0000002000227882 */ /* 0x000fe20000000000 */
[----:B------:R-:W-:Y:S01]  /*4510*/  UMOV UR26, 0x30 ;  /* 0x00000030001a7882 */ /* 0x000fe20000000000 */
[----:B------:R-:W-:-:S02]  /*4520*/  UIADD3 UR11, UPT, UPT, UR7, 0x80, URZ ;  /* 0x00000080070b7890 */ /* 0x000fc4000fffe0ff */
[----:B------:R-:W-:Y:S01]  /*4530*/  UIADD3 UR8, UPT, UPT, UR39, 0xfc00, URZ ;  /* 0x0000fc0027087890 */ /* 0x000fe2000fffe0ff */
[----:B-1----:R-:W-:Y:S01]  /*4540*/  @P0 IMAD.MOV.U32 R4, RZ, RZ, 0x5000 ;  /* 0x00005000ff040424 */ /* 0x002fe200078e00ff */
[----:B--2---:R-:W-:Y:S02]  /*4550*/  UIADD3 UR20, UP4, UPT, UR46, 0x80, URZ ;  /* 0x000000802e147890 */ /* 0x004fe4000ff9e0ff */
[----:B------:R-:W-:Y:S01]  /*4560*/  UIADD3 UR4, UP3, UPT, UR46, 0x80, URZ ;  /* 0x000000802e047890 */ /* 0x000fe2000ff7e0ff */
[----:B------:R1:W-:Y:S01]  /*4570*/  @P0 SYNCS.ARRIVE.TRANS64 RZ, [UR39+0x8], R4 ;  /* 0x00000804ffff09a7 */ /* 0x0003e20008000027 */
[----:B------:R-:W-:Y:S02]  /*4580*/  UIADD3 UR9, UPT, UPT, UR39, 0x8, URZ ;  /* 0x0000000827097890 */ /* 0x000fe4000fffe0ff */
[----:B------:R-:W-:Y:S02]  /*4590*/  UIADD3.X UR21, UPT, UPT, URZ, UR47, URZ, UP4, !UPT ;  /* 0x0000002fff157290 */ /* 0x000fe4000a7fe4ff */
[----:B------:R-:W-:-:S02]  /*45a0*/  UIADD3 UR40, UPT, UPT, UR39, 0x10c00, URZ ;  /* 0x00010c0027287890 */ /* 0x000fc4000fffe0ff */
[----:B------:R-:W-:Y:S02]  /*45b0*/  UIADD3 UR41, UPT, UPT, UR39, 0x8, URZ ;  /* 0x0000000827297890 */ /* 0x000fe4000fffe0ff */
[----:B------:R-:W-:Y:S01]  /*45c0*/  UIADD3.X UR5, UPT, UPT, URZ, UR47, URZ, UP3, !UPT ;  /* 0x0000002fff057290 */ /* 0x000fe20009ffe4ff */
[----:B------:R-:W-:Y:S01]  /*45d0*/  UMOV UR12, UR38 ;  /* 0x00000026000c7c82 */ /* 0x000fe20008000000 */
[----:B------:R-:W-:Y:S01]  /*45e0*/  UMOV UR13, UR19 ;  /* 0x00000013000d7c82 */ /* 0x000fe20008000000 */
[----:B------:R-:W-:Y:S01]  /*45f0*/  UMOV UR44, UR38 ;  /* 0x00000026002c7c82 */ /* 0x000fe20008000000 */
[----:B------:R-:W-:Y:S01]  /*4600*/  UMOV UR45, UR19 ;  /* 0x00000013002d7c82 */ /* 0x000fe20008000000 */
[----:B------:R-:W-:Y:S01]  /*4610*/  UMOV UR43, UR11 ;  /* 0x0000000b002b7c82 */ /* 0x000fe20008000000 */
[----:B------:R2:W-:Y:S01]  /*4620*/  UTMALDG.4D [UR8], [UR20], desc[URZ] ;  /* 0x0000ff08140075b4 */ /* 0x0005e20008019000 */
[----:B------:R-:W-:Y:S02]  /*4630*/  UIADD3 UR22, UP2, UPT, UR46, 0x80, URZ ;  /* 0x000000802e167890 */ /* 0x000fe4000ff5e0ff */
[----:B------:R-:W-:-:S02]  /*4640*/  UIADD3 UR30, UP1, UPT, UR46, 0x80, URZ ;  /* 0x000000802e1e7890 */ /* 0x000fc4000ff3e0ff */
[----:B------:R-:W-:Y:S02]  /*4650*/  UIADD3 UR14, UP0, UPT, UR46, 0x80, URZ ;  /* 0x000000802e0e7890 */ /* 0x000fe4000ff1e0ff */
[----:B------:R-:W-:Y:S01]  /*4660*/  USEL UR6, UR6, URZ, UP5 ;  /* 0x000000ff06067287 */ /* 0x000fe2000a800000 */
[----:B------:R3:W-:Y:S01]  /*4670*/  UTMALDG.4D [UR40], [UR4], desc[URZ] ;  /* 0x0000ff28040075b4 */ /* 0x0007e20008019000 */
[----:B------:R-:W-:Y:S02]  /*4680*/  UIADD3 UR32, UPT, UPT, UR39, 0x11c00, URZ ;  /* 0x00011c0027207890 */ /* 0x000fe4000fffe0ff */
[----:B------:R-:W-:Y:S02]  /*4690*/  UIADD3 UR33, UPT, UPT, UR39, 0x8, URZ ;  /* 0x0000000827217890 */ /* 0x000fe4000fffe0ff */
[----:B------:R-:W-:Y:S02]  /*46a0*/  UIADD3.X UR23, UPT, UPT, URZ, UR47, URZ, UP2, !UPT ;  /* 0x0000002fff177290 */ /* 0x000fe400097fe4ff */
[----:B------:R-:W-:-:S02]  /*46b0*/  UIADD3 UR24, UPT, UPT, UR39, 0x12c00, URZ ;  /* 0x00012c0027187890 */ /* 0x000fc4000fffe0ff */
[----:B------:R-:W-:Y:S02]  /*46c0*/  UIADD3 UR25, UPT, UPT, UR39, 0x8, URZ ;  /* 0x0000000827197890 */ /* 0x000fe4000fffe0ff */
[----:B------:R-:W-:Y:S02]  /*46d0*/  UIADD3.X UR31, UPT, UPT, URZ, UR47, URZ, UP1, !UPT ;  /* 0x0000002fff1f7290 */ /* 0x000fe40008ffe4ff */
[----:B------:R-:W-:Y:S02]  /*46e0*/  UIADD3 UR16, UPT, UPT, UR39, 0x13c00, URZ ;  /* 0x00013c0027107890 */ /* 0x000fe4000fffe0ff */
[----:B------:R-:W-:Y:S01]  /*46f0*/  UIADD3 UR17, UPT, UPT, UR39, 0x8, URZ ;  /* 0x0000000827117890 */ /* 0x000fe2000fffe0ff */
[----:B------:R-:W-:Y:S01]  /*4700*/  UMOV UR36, UR38 ;  /* 0x0000002600247c82 */ /* 0x000fe20008000000 */
[----:B------:R-:W-:Y:S01]  /*4710*/  UMOV UR37, UR19 ;  /* 0x0000001300257c82 */ /* 0x000fe20008000000 */
[----:B------:R-:W-:Y:S01]  /*4720*/  UMOV UR35, UR11 ;  /* 0x0000000b00237c82 */ /* 0x000fe20008000000 */
[----:B------:R-:W-:Y:S01]  /*4730*/  UMOV UR28, UR38 ;  /* 0x00000026001c7c82 */ /* 0x000fe20008000000 */
[----:B------:R-:W-:Y:S01]  /*4740*/  UMOV UR29, UR19 ;  /* 0x00000013001d7c82 */ /* 0x000fe20008000000 */
[----:B------:R-:W-:Y:S01]  /*4750*/  UMOV UR27, UR11 ;  /* 0x0000000b001b7c82 */ /* 0x000fe20008000000 */
[----:B------:R-:W-:Y:S01]  /*4760*/  UMOV UR18, 0x40 ;  /* 0x0000004000127882 */ /* 0x000fe20000000000 */
[----:B------:R4:W-:Y:S01]  /*4770*/  UTMALDG.4D [UR32], [UR22], desc[URZ] ;  /* 0x0000ff20160075b4 */ /* 0x0009e20008019000 */
[----:B--2---:R-:W-:Y:S01]  /*4780*/  UMOV UR21, UR19 ;  /* 0x0000001300157c82 */ /* 0x004fe20008000000 */
[----:B------:R-:W-:Y:S01]  /*4790*/  UMOV UR20, UR38 ;  /* 0x0000002600147c82 */ /* 0x000fe20008000000 */
[----:B------:R-:W-:Y:S01]  /*47a0*/  UMOV UR19, UR11 ;  /* 0x0000000b00137c82 */ /* 0x000fe20008000000 */
[----:B------:R4:W-:Y:S01]  /*47b0*/  UTMALDG.4D [UR24], [UR30], desc[URZ] ;  /* 0x0000ff181e0075b4 */ /* 0x0009e20008019000 */
[----:B---3--:R-:W-:-:S04]  /*47c0*/  USEL UR4, URZ, 0x1, UP5 ;  /* 0x00000001ff047887 */ /* 0x008fc8000a800000 */
[----:B------:R-:W-:Y:S02]  /*47d0*/  ULOP3.LUT UR7, UR15, UR4, URZ, 0x3c, !UPT ;  /* 0x000000040f077292 */ /* 0x000fe4000f8e3cff */
[----:B------:R-:W-:Y:S02]  /*47e0*/  UIADD3.X UR15, UPT, UPT, URZ, UR47, URZ, UP0, !UPT ;  /* 0x0000002fff0f7290 */ /* 0x000fe400087fe4ff */
[----:B------:R-:W-:Y:S02]  /*47f0*/  USHF.L.U32 UR5, UR7, 0x1f, URZ ;  /* 0x0000001f07057899 */ /* 0x000fe400080006ff */
[----:B------:R-:W-:-:S04]  /*4800*/  ULEA UR4, UR6, UR39, 0x3 ;  /* 0x0000002706047291 */ /* 0x000fc8000f8e18ff */
[----:B-1----:R-:W-:Y:S01]  /*4810*/  IMAD.U32 R4, RZ, RZ, UR5 ;  /* 0x00000005ff047e24 */ /* 0x002fe2000f8e00ff */
[----:B------:R4:W-:Y:S04]  /*4820*/  UTMALDG.4D [UR16], [UR14], desc[URZ] ;  /* 0x0000ff100e0075b4 */ /* 0x0009e80008019000 */
[----:B------:R-:W1:Y:S02]  /*4830*/  SYNCS.PHASECHK.TRANS64.TRYWAIT P0, [UR4+0x58], R4 ;  /* 0x00005804ff0075a7 */ /* 0x000e640008001104 */
[----:B-1--4-:R-:W-:Y:S05]  /*4840*/  @!P0 BRA `(.L_x_37) ;  /* 0x0000008800208947 */ /* 0x012fea0003800000 */
.L_x_106:
        /* <DEDUP_REMOVED lines=8> */
[----:B------:R-:W-:Y:S01]  /*48d0*/  UIADD3 UR33, UPT, UPT, UR4, 0x20, URZ ;  /* 0x0000002004217890 */ /* 0x000fe2000fffe0ff */
[----:B------:R-:W-:Y:S01]  /*48e0*/  R2UR UR42, R15 ;  /* 0x000000000f2a72ca */ /* 0x000fe200000e0000 */
[----:B------:R-:W-:Y:S01]  /*48f0*/  UIADD3 UR25, UPT, UPT, UR4, 0x20, URZ ;  /* 0x0000002004197890 */ /* 0x000fe2000fffe0ff */
[----:B------:R-:W-:Y:S01]  /*4900*/  R2UR UR43, R11 ;  /* 0x000000000b2b72ca */ /* 0x000fe200000e0000 */
[----:B------:R-:W-:-:S02]  /*4910*/  UIADD3 UR17, UPT, UPT, UR4, 0x20, URZ ;  /* 0x0000002004117890 */ /* 0x000fc4000fffe0ff */
[----:B------:R-:W-:Y:S01]  /*4920*/  UIMAD UR8, UR6, 0x5000, UR48 ;  /* 0x00005000060878a4 */ /* 0x000fe2000f8e0230 */
[----:B-1----:R-:W-:Y:S01]  /*4930*/  @P0 IMAD.MOV.U32 R4, RZ, RZ, 0x5000 ;  /* 0x00005000ff040424 */ /* 0x002fe200078e00ff */
[----:B--2---:R-:W-:Y:S02]  /*4940*/  UIADD3 UR14, UP4, UPT, UR46, 0x180, URZ ;  /* 0x000001802e0e7890 */ /* 0x004fe4000ff9e0ff */
[----:B------:R-:W-:Y:S01]  /*4950*/  UIADD3 UR8, UPT, UPT, UR8, 0x14c00, URZ ;  /* 0x00014c0008087890 */ /* 0x000fe2000fffe0ff */
[----:B------:R1:W-:Y:S01]  /*4960*/  @P0 SYNCS.ARRIVE.TRANS64 RZ, [UR4+0x20], R4 ;  /* 0x00002004ffff09a7 */ /* 0x0003e20008000004 */
[----:B------:R-:W-:Y:S02]  /*4970*/  UIADD3.X UR15, UPT, UPT, URZ, UR47, URZ, UP4, !UPT ;  /* 0x0000002fff0f7290 */ /* 0x000fe4000a7fe4ff */
[----:B------:R-:W-:Y:S01]  /*4980*/  UIADD3 UR22, UP3, UPT, UR46, 0x180, URZ ;  /* 0x000001802e167890 */ /* 0x000fe2000ff7e0ff */
[----:B------:R-:W-:Y:S01]  /*4990*/  UMOV UR11, UR45 ;  /* 0x0000002d000b7c82 */ /* 0x000fe20008000000 */
[----:B------:R-:W-:Y:S01]  /*49a0*/  UMOV UR12, UR44 ;  /* 0x0000002c000c7c82 */ /* 0x000fe20008000000 */
[----:B------:R-:W-:Y:S01]  /*49b0*/  UMOV UR13, UR5 ;  /* 0x00000005000d7c82 */ /* 0x000fe20008000000 */
[----:B------:R-:W-:-:S02]  /*49c0*/  UIMAD UR32, UR6, 0x5000, UR48 ;  /* 0x00005000062078a4 */ /* 0x000fc4000f8e0230 */
[----:B------:R-:W-:Y:S01]  /*49d0*/  UIADD3 UR30, UP2, UPT, UR46, 0x180, URZ ;  /* 0x000001802e1e7890 */ /* 0x000fe2000ff5e0ff */
[----:B------:R2:W-:Y:S01]  /*49e0*/  UTMALDG.4D [UR8], [UR14], desc[URZ] ;  /* 0x0000ff080e0075b4 */ /* 0x0005e20008019000 */
        /* <DEDUP_REMOVED lines=10> */
[----:B------:R-:W-:Y:S01]  /*4a90*/  UIADD3.X UR41, UPT, UPT, URZ, UR47, URZ, UP0, !UPT ;  /* 0x0000002fff297290 */ /* 0x000fe200087fe4ff */
        /* <DEDUP_REMOVED lines=13> */
[----:B------:R-:W-:-:S02]  /*4b70*/  UIADD3 UR5, UPT, UPT, UR6, 0x1, URZ ;  /* 0x0000000106057890 */ /* 0x000fc4000fffe0ff */
[----:B--2---:R-:W-:Y:S01]  /*4b80*/  UIMAD UR8, UR6, 0x5000, UR48 ;  /* 0x00005000060878a4 */ /* 0x004fe2000f8e0230 */
[----:B------:R-:W-:Y:S01]  /*4b90*/  UMOV UR10, 0x40 ;  /* 0x00000040000a7882 */ /* 0x000fe20000000000 */
[----:B------:R-:W-:Y:S02]  /*4ba0*/  UISETP.NE.AND UP0, UPT, UR5, 0x7, UPT ;  /* 0x000000070500788c */ /* 0x000fe4000bf05270 */
[----:B------:R-:W-:Y:S01]  /*4bb0*/  UIADD3 UR8, UPT, UPT, UR8, 0x18c00, URZ ;  /* 0x00018c0008087890 */ /* 0x000fe2000fffe0ff */
[----:B------:R1:W-:Y:S01]  /*4bc0*/  UTMALDG.4D [UR24], [UR30], desc[URZ] ;  /* 0x0000ff181e0075b4 */ /* 0x0003e20008019000 */
[----:B------:R-:W-:Y:S02]  /*4bd0*/  USEL UR15, URZ, 0x1, UP0 ;  /* 0x00000001ff0f7887 */ /* 0x000fe40008000000 */
[----:B------:R-:W-:Y:S02]  /*4be0*/  USEL UR5, UR5, URZ, UP0 ;  /* 0x000000ff05057287 */ /* 0x000fe40008000000 */
[----:B------:R-:W-:-:S02]  /*4bf0*/  UISETP.GE.AND UP0, UPT, UR42, 0x2, UPT ;  /* 0x000000022a00788c */ /* 0x000fc4000bf06270 */
[----:B------:R-:W-:Y:S01]  /*4c00*/  ULOP3.LUT UR43, UR43, 0x1, URZ, 0x3c, !UPT ;  /* 0x000000012b2b7892 */ /* 0x000fe2000f8e3cff */
[----:B------:R1:W-:Y:S01]  /*4c10*/  UTMALDG.4D [UR16], [UR38], desc[URZ] ;  /* 0x0000ff10260075b4 */ /* 0x0003e20008019000 */
[----:B------:R-:W-:-:S04]  /*4c20*/  ULOP3.LUT UR15, UR7, UR15, URZ, 0x3c, !UPT ;  /* 0x0000000f070f7292 */ /* 0x000fc8000f8e3cff */
[----:B------:R-:W-:Y:S01]  /*4c30*/  IMAD.U32 R11, RZ, RZ, UR43 ;  /* 0x0000002bff0b7e24 */ /* 0x000fe2000f8e00ff */
[----:B------:R1:W-:Y:S02]  /*4c40*/  UTMALDG.4D [UR8], [UR40], desc[URZ] ;  /* 0x0000ff08280075b4 */ /* 0x0003e40008019000 */
[----:B-1----:R-:W-:Y:S05]  /*4c50*/  BRA.U !UP0, `(.L_x_38) ;  /* 0x00000009087c7547 */ /* 0x002fea000b800000 */
[----:B------:R-:W1:Y:S01]  /*4c60*/  LDCU.64 UR6, c[0x0][0x348] ;  /* 0x00006900ff0677ac */ /* 0x000e620008000a00 */
[----:B------:R-:W-:Y:S01]  /*4c70*/  IMAD.MOV.U32 R4, RZ, RZ, 0x5000 ;  /* 0x00005000ff047424 */ /* 0x000fe200078e00ff */
[----:B------:R-:W-:Y:S01]  /*4c80*/  UMOV UR14, URZ ;  /* 0x000000ff000e7c82 */ /* 0x000fe20008000000 */
[----:B------:R-:W-:Y:S01]  /*4c90*/  UMOV UR74, 0x10 ;  /* 0x00000010004a7882 */ /* 0x000fe20000000000 */
[----:B------:R-:W-:Y:S01]  /*4ca0*/  UMOV UR66, 0x20 ;  /* 0x0000002000427882 */ /* 0x000fe20000000000 */
[----:B------:R-:W-:Y:S01]  /*4cb0*/  UMOV UR58, 0x30 ;  /* 0x00000030003a7882 */ /* 0x000fe20000000000 */
[----:B------:R-:W-:Y:S01]  /*4cc0*/  UMOV UR50, 0x40 ;  /* 0x0000004000327882 */ /* 0x000fe20000000000 */
[----:B------:R-:W-:Y:S01]  /*4cd0*/  UMOV UR42, URZ ;  /* 0x000000ff002a7c82 */ /* 0x000fe20008000000 */
[----:B------:R-:W-:Y:S01]  /*4ce0*/  UMOV UR34, 0x10 ;  /* 0x0000001000227882 */ /* 0x000fe20000000000 */
[----:B------:R-:W-:Y:S01]  /*4cf0*/  UMOV UR26, 0x20 ;  /* 0x00000020001a7882 */ /* 0x000fe20000000000 */
[----:B------:R-:W-:Y:S01]  /*4d00*/  UMOV UR18, 0x30 ;  /* 0x0000003000127882 */ /* 0x000fe20000000000 */
[----:B-1----:R-:W-:-:S02]  /*4d10*/  UIADD3 UR12, UP2, UPT, UR6, 0x100, URZ ;  /* 0x00000100060c7890 */ /* 0x002fc4000ff5e0ff */
[----:B------:R-:W-:Y:S02]  /*4d20*/  UIADD3 UR10, UP1, UPT, UR6, 0x100, URZ ;  /* 0x00000100060a7890 */ /* 0x000fe4000ff3e0ff */
[----:B------:R-:W-:Y:S02]  /*4d30*/  UIADD3 UR8, UP0, UPT, UR6, 0x100, URZ ;  /* 0x0000010006087890 */ /* 0x000fe4000ff1e0ff */
[----:B------:R-:W-:Y:S01]  /*4d40*/  UIADD3.X UR13, UPT, UPT, URZ, UR7, URZ, UP2, !UPT ;  /* 0x00000007ff0d7290 */ /* 0x000fe200097fe4ff */
[----:B------:R-:W-:Y:S01]  /*4d50*/  MOV R24, UR12 ;  /* 0x0000000c00187c02 */ /* 0x000fe20008000f00 */
[----:B------:R-:W-:Y:S01]  /*4d60*/  UIADD3.X UR11, UPT, UPT, URZ, UR7, URZ, UP1, !UPT ;  /* 0x00000007ff0b7290 */ /* 0x000fe20008ffe4ff */
[----:B------:R-:W-:Y:S01]  /*4d70*/  IMAD.U32 R22, RZ, RZ, UR10 ;  /* 0x0000000aff167e24 */ /* 0x000fe2000f8e00ff */
[----:B------:R-:W-:Y:S01]  /*4d80*/  UIADD3.X UR9, UPT, UPT, URZ, UR7, URZ, UP0, !UPT ;  /* 0x00000007ff097290 */ /* 0x000fe200087fe4ff */
[----:B------:R-:W-:Y:S01]  /*4d90*/  IMAD.U32 R20, RZ, RZ, UR8 ;  /* 0x00000008ff147e24 */ /* 0x000fe2000f8e00ff */
[----:B------:R-:W-:Y:S01]  /*4da0*/  UIADD3 UR70, UP6, UPT, UR6, 0x100, URZ ;  /* 0x0000010006467890 */ /* 0x000fe2000ffde0ff */
[----:B------:R-:W-:Y:S01]  /*4db0*/  MOV R25, UR13 ;  /* 0x0000000d00197c02 */ /* 0x000fe20008000f00 */
[----:B------:R-:W-:Y:S01]  /*4dc0*/  UIADD3 UR62, UP5, UPT, UR6, 0x100, URZ ;  /* 0x00000100063e7890 */ /* 0x000fe2000ffbe0ff */
[----:B------:R-:W-:Y:S01]  /*4dd0*/  MOV R23, UR11 ;  /* 0x0000000b00177c02 */ /* 0x000fe20008000f00 */
[----:B------:R-:W-:Y:S01]  /*4de0*/  UIADD3 UR54, UP4, UPT, UR6, 0x180, URZ ;  /* 0x0000018006367890 */ /* 0x000fe2000ff9e0ff */
[----:B------:R-:W-:Y:S01]  /*4df0*/  MOV R21, UR9 ;  /* 0x0000000900157c02 */ /* 0x000fe20008000f00 */
[----:B------:R-:W-:-:S02]  /*4e00*/  UIADD3 UR46, UP3, UPT, UR6, 0x180, URZ ;  /* 0x00000180062e7890 */ /* 0x000fc4000ff7e0ff */
[----:B------:R-:W-:Y:S02]  /*4e10*/  UIADD3 UR38, UP2, UPT, UR6, 0x180, URZ ;  /* 0x0000018006267890 */ /* 0x000fe4000ff5e0ff */
[----:B------:R-:W-:Y:S02]  /*4e20*/  UIADD3 UR30, UP1, UPT, UR6, 0x180, URZ ;  /* 0x00000180061e7890 */ /* 0x000fe4000ff3e0ff */
[----:B------:R-:W-:Y:S01]  /*4e30*/  UIADD3 UR22, UP0, UPT, UR6, 0x180, URZ ;  /* 0x0000018006167890 */ /* 0x000fe2000ff1e0ff */
[----:B------:R-:W-:Y:S01]  /*4e40*/  UMOV UR10, 0x40 ;  /* 0x00000040000a7882 */ /* 0x000fe20000000000 */
[----:B------:R-:W-:Y:S02]  /*4e50*/  UIADD3.X UR71, UPT, UPT, URZ, UR7, URZ, UP6, !UPT ;  /* 0x00000007ff477290 */ /* 0x000fe4000b7fe4ff */
[----:B------:R-:W-:Y:S02]  /*4e60*/  UIADD3.X UR63, UPT, UPT, URZ, UR7, URZ, UP5, !UPT ;  /* 0x00000007ff3f7290 */ /* 0x000fe4000affe4ff */
[----:B------:R-:W-:-:S02]  /*4e70*/  UIADD3.X UR55, UPT, UPT, URZ, UR7, URZ, UP4, !UPT ;  /* 0x00000007ff377290 */ /* 0x000fc4000a7fe4ff */
[----:B------:R-:W-:Y:S02]  /*4e80*/  UIADD3.X UR47, UPT, UPT, URZ, UR7, URZ, UP3, !UPT ;  /* 0x00000007ff2f7290 */ /* 0x000fe40009ffe4ff */
[----:B------:R-:W-:Y:S02]  /*4e90*/  UIADD3.X UR39, UPT, UPT, URZ, UR7, URZ, UP2, !UPT ;  /* 0x00000007ff277290 */ /* 0x000fe400097fe4ff */
[----:B------:R-:W-:Y:S02]  /*4ea0*/  UIADD3.X UR31, UPT, UPT, URZ, UR7, URZ, UP1, !UPT ;  /* 0x00000007ff1f7290 */ /* 0x000fe40008ffe4ff */
[----:B------:R-:W-:-:S12]  /*4eb0*/  UIADD3.X UR23, UPT, UPT, URZ, UR7, URZ, UP0, !UPT ;  /* 0x00000007ff177290 */ /* 0x000fd800087fe4ff */
.L_x_41:
[----:B------:R-:W-:Y:S01]  /*4ec0*/  R2UR UR6, R6 ;  /* 0x00000000060672ca */ /* 0x000fe200000e0000 */
[----:B------:R-:W-:-:S06]  /*4ed0*/  USHF.L.U32 UR4, UR15, 0x1f, URZ ;  /* 0x0000001f0f047899 */ /* 0x000fcc00080006ff */
[----:B------:R-:W-:-:S06]  /*4ee0*/  MOV R5, UR4 ;  /* 0x0000000400057c02 */ /* 0x000fcc0008000f00 */
[----:B------:R-:W-:-:S09]  /*4ef0*/  ULEA UR49, UR5, UR6, 0x3 ;  /* 0x0000000605317291 */ /* 0x000fd2000f8e18ff */
[----:B-1----:R-:W1:Y:S02]  /*4f00*/  SYNCS.PHASECHK.TRANS64.TRYWAIT P0, [UR49+0x58], R5 ;  /* 0x00005805ff0075a7 */ /* 0x002e640008001131 */
[----:B-1----:R-:W-:Y:S05]  /*4f10*/  @!P0 BRA `(.L_x_39) ;  /* 0x00000080008c8947 */ /* 0x002fea0003800000 */
.L_x_108:
[----:B------:R-:W-:Y:S02]  /*4f20*/  R2UR UR4, R10 ;  /* 0x000000000a0472ca */ /* 0x000fe400000e0000 */
[----:B------:R-:W-:Y:S02]  /*4f30*/  ELECT P0, URZ, PT ;  /* 0x0000000000ff782f */ /* 0x000fe40003800000 */
[----:B------:R-:W-:Y:S01]  /*4f40*/  R2UR UR16, R6 ;  /* 0x00000000061072ca */ /* 0x000fe200000e0000 */
[----:B------:R-:W-:Y:S01]  /*4f50*/  UIADD3 UR25, UPT, UPT, UR49, 0x20, URZ ;  /* 0x0000002031197890 */ /* 0x000fe2000fffe0ff */
[----:B------:R-:W-:Y:S01]  /*4f60*/  R2UR UR17, R9 ;  /* 0x00000000091172ca */ /* 0x000fe200000e0000 */
[----:B------:R-:W-:Y:S01]  /*4f70*/  UIADD3 UR73, UPT, UPT, UR49, 0x20, URZ ;  /* 0x0000002031497890 */ /* 0x000fe2000fffe0ff */
[----:B------:R-:W-:Y:S01]  /*4f80*/  R2UR UR11, R12 ;  /* 0x000000000c0b72ca */ /* 0x000fe200000e0000 */
[----:B------:R-:W-:Y:S01]  /*4f90*/  UIADD3 UR65, UPT, UPT, UR49, 0x20, URZ ;  /* 0x0000002031417890 */ /* 0x000fe2000fffe0ff */
[----:B------:R-:W-:Y:S01]  /*4fa0*/  R2UR UR20, R24 ;  /* 0x00000000181472ca */ /* 0x000fe200000e0000 */
[----:B------:R-:W-:Y:S01]  /*4fb0*/  UIADD3 UR57, UPT, UPT, UR49, 0x20, URZ ;  /* 0x0000002031397890 */ /* 0x000fe2000fffe0ff */
[----:B------:R-:W-:-:S02]  /*4fc0*/  R2UR UR21, R25 ;  /* 0x00000000191572ca */ /* 0x000fc400000e0000 */
[----:B------:R-:W-:Y:S01]  /*4fd0*/  R2UR UR12, R22 ;  /* 0x00000000160c72ca */ /* 0x000fe200000e0000 */
[----:B------:R-:W-:Y:S01]  /*4fe0*/  UIADD3 UR6, UPT, UPT, UR4, -UR14, URZ ;  /* 0x8000000e04067290 */ /* 0x000fe2000fffe0ff */
[----:B------:R-:W-:Y:S01]  /*4ff0*/  R2UR UR13, R23 ;  /* 0x00000000170d72ca */ /* 0x000fe200000e0000 */
[----:B------:R-:W-:Y:S01]  /*5000*/  UIADD3 UR4, UPT, UPT, UR5, 0x1, URZ ;  /* 0x0000000105047890 */ /* 0x000fe2000fffe0ff */
[----:B------:R-:W-:Y:S01]  /*5010*/  R2UR UR8, R20 ;  /* 0x00000000140872ca */ /* 0x000fe200000e0000 */
[----:B------:R-:W-:Y:S01]  /*5020*/  UIMAD UR7, UR5, 0x5000, UR16 ;  /* 0x00005000050778a4 */ /* 0x000fe2000f8e0210 */
[----:B------:R-:W-:Y:S01]  /*5030*/  R2UR UR9, R21 ;  /* 0x00000000150972ca */ /* 0x000fe200000e0000 */
[----:B------:R-:W-:Y:S01]  /*5040*/  UISETP.NE.AND UP0, UPT, UR4, 0x7, UPT ;  /* 0x000000070400788c */ /* 0x000fe2000bf05270 */
[----:B-1----:R-:W-:Y:S01]  /*5050*/  @P0 IMAD.MOV.U32 R5, RZ, RZ, 0x5000 ;  /* 0x00005000ff050424 */ /* 0x002fe200078e00ff */
[----:B------:R-:W-:Y:S01]  /*5060*/  UIMAD UR72, UR5, 0x5000, UR16 ;  /* 0x00005000054878a4 */ /* 0x000fe2000f8e0210 */
[----:B------:R-:W-:Y:S01]  /*5070*/  MOV.SPILL R16, UR26 ;  /* 0x0000001a00107c02 */ /* 0x000fe20009000f00 */
[----:B------:R-:W-:Y:S01]  /*5080*/  UIMAD UR64, UR5, 0x5000, UR16 ;  /* 0x00005000054078a4 */ /* 0x000fe2000f8e0210 */
[----:B------:R1:W-:Y:S01]  /*5090*/  @P0 SYNCS.ARRIVE.TRANS64 RZ, [UR49+0x20], R5 ;  /* 0x00002005ffff09a7 */ /* 0x0003e20008000031 */
[----:B------:R-:W-:Y:S01]  /*50a0*/  UIMAD UR56, UR5, 0x5000, UR16 ;  /* 0x00005000053878a4 */ /* 0x000fe2000f8e0210 */
[----:B------:R-:W-:Y:S01]  /*50b0*/  MOV.SPILL R18, UR31 ;  /* 0x0000001f00127c02 */ /* 0x000fe20009000f00 */
[----:B------:R-:W-:Y:S01]  /*50c0*/  UIMAD UR48, UR5, 0x5000, UR16 ;  /* 0x00005000053078a4 */ /* 0x000fe2000f8e0210 */
[----:B------:R-:W-:Y:S01]  /*50d0*/  MOV.SPILL R17, UR30 ;  /* 0x0000001e00117c02 */ /* 0x000fe20009000f00 */
[----:B------:R-:W-:Y:S01]  /*50e0*/  USEL UR5, URZ, 0x1, UP0 ;  /* 0x00000001ff057887 */ /* 0x000fe20008000000 */
[----:B------:R-:W-:Y:S01]  /*50f0*/  R2UR.FILL UR31, R18 ;  /* 0x00000000121f72ca */ /* 0x000fe200004e0000 */
[----:B------:R-:W-:Y:S01]  /*5100*/  USHF.L.U32 UR27, UR6, 0x7, URZ ;  /* 0x00000007061b7899 */ /* 0x000fe200080006ff */
[----:B------:R-:W-:Y:S01]  /*5110*/  R2UR.FILL UR30, R17 ;  /* 0x00000000111e72ca */ /* 0x000fe200004e0000 */
[----:B------:R-:W-:-:S02]  /*5120*/  UIADD3 UR24, UPT, UPT, UR7, 0x14c00, URZ ;  /* 0x00014c0007187890 */ /* 0x000fc4000fffe0ff */
[----:B------:R-:W-:Y:S02]  /*5130*/  ULOP3.LUT UR7, UR15, UR5, URZ, 0x3c, !UPT ;  /* 0x000000050f077292 */ /* 0x000fe4000f8e3cff */
[----:B------:R-:W-:Y:S02]  /*5140*/  UIADD3 UR72, UPT, UPT, UR72, 0x15c00, URZ ;  /* 0x00015c0048487890 */ /* 0x000fe4000fffe0ff */
[----:B------:R-:W-:Y:S02]  /*5150*/  USEL UR4, UR4, URZ, UP0 ;  /* 0x000000ff04047287 */ /* 0x000fe40008000000 */
[----:B------:R-:W-:Y:S02]  /*5160*/  UIADD3 UR64, UPT, UPT, UR64, 0x16c00, URZ ;  /* 0x00016c0040407890 */ /* 0x000fe4000fffe0ff */
[----:B------:R-:W-:Y:S02]  /*5170*/  UIADD3 UR56, UPT, UPT, UR56, 0x17c00, URZ ;  /* 0x00017c0038387890 */ /* 0x000fe4000fffe0ff */
[----:B------:R-:W-:-:S02]  /*5180*/  UIADD3 UR48, UPT, UPT, UR48, 0x18c00, URZ ;  /* 0x00018c0030307890 */ /* 0x000fc4000fffe0ff */
[----:B------:R-:W-:Y:S01]  /*5190*/  UIADD3 UR49, UPT, UPT, UR49, 0x20, URZ ;  /* 0x0000002031317890 */ /* 0x000fe2000fffe0ff */
[----:B-1----:R-:W-:Y:S01]  /*51a0*/  IMAD.U32 R5, RZ, RZ, UR27 ;  /* 0x0000001bff057e24 */ /* 0x002fe2000f8e00ff */
[----:B------:R-:W-:Y:S02]  /*51b0*/  USHF.L.U32 UR6, UR7, 0x1f, URZ ;  /* 0x0000001f07067899 */ /* 0x000fe400080006ff */
[----:B------:R-:W-:Y:S01]  /*51c0*/  ULEA UR5, UR4, UR16, 0x3 ;  /* 0x0000001004057291 */ /* 0x000fe2000f8e18ff */
[----:B------:R-:W-:Y:S01]  /*51d0*/  UMOV UR26, URZ ;  /* 0x000000ff001a7c82 */ /* 0x000fe20008000000 */
        /* <DEDUP_REMOVED lines=8> */
[----:B------:R1:W-:Y:S01]  /*5260*/  UTMALDG.4D [UR24], [UR20], desc[URZ] ;  /* 0x0000ff18140075b4 */ /* 0x0003e20008019000 */
        /* <DEDUP_REMOVED lines=8> */
[----:B------:R2:W-:Y:S01]  /*52f0*/  UTMALDG.4D [UR64], [UR8], desc[URZ] ;  /* 0x0000ff40080075b4 */ /* 0x0005e20008019000 */
[----:B------:R2:W-:Y:S01]  /*5300*/  UTMALDG.4D [UR56], [UR70], desc[URZ] ;  /* 0x0000ff38460075b4 */ /* 0x0005e20008019000 */
[----:B------:R2:W-:Y:S01]  /*5310*/  UTMALDG.4D [UR48], [UR62], desc[URZ] ;  /* 0x0000ff303e0075b4 */ /* 0x0005e20008019000 */
[----:B-1----:R-:W-:Y:S01]  /*5320*/  R2UR.FILL UR26, R16 ;  /* 0x00000000101a72ca */ /* 0x002fe200004e0000 */
[----:B------:R-:W-:-:S04]  /*5330*/  IMAD.U32 R16, RZ, RZ, UR6 ;  /* 0x00000006ff107e24 */ /* 0x000fc8000f8e00ff */
[----:B------:R-:W1:Y:S02]  /*5340*/  SYNCS.PHASECHK.TRANS64.TRYWAIT P0, [UR5+0x58], R16 ;  /* 0x00005810ff0075a7 */ /* 0x000e640008001105 */
[----:B-12---:R-:W-:Y:S08]  /*5350*/  @!P0 BRA `(.L_x_40) ;  /* 0x0000007c009c8947 */ /* 0x006ff00003800000 */
.L_x_110:
        /* <DEDUP_REMOVED lines=9> */
[----:B------:R-:W-:-:S02]  /*53f0*/  UIADD3 UR17, UPT, UPT, UR5, 0x20, URZ ;  /* 0x0000002005117890 */ /* 0x000fc4000fffe0ff */
[----:B------:R-:W-:Y:S02]  /*5400*/  UIADD3 UR9, UPT, UPT, UR5, 0x20, URZ ;  /* 0x0000002005097890 */ /* 0x000fe4000fffe0ff */
[----:B------:R-:W-:Y:S01]  /*5410*/  UIMAD UR40, UR4, 0x5000, UR6 ;  /* 0x00005000042878a4 */ /* 0x000fe2000f8e0206 */
[----:B------:R2:W-:Y:S01]  /*5420*/  @P0 SYNCS.ARRIVE.TRANS64 RZ, [UR5+0x20], R4 ;  /* 0x00002004ffff09a7 */ /* 0x0005e20008000005 */
[----:B------:R-:W-:Y:S02]  /*5430*/  UIMAD UR32, UR4, 0x5000, UR6 ;  /* 0x00005000042078a4 */ /* 0x000fe4000f8e0206 */
[----:B------:R-:W-:Y:S02]  /*5440*/  UIMAD UR24, UR4, 0x5000, UR6 ;  /* 0x00005000041878a4 */ /* 0x000fe4000f8e0206 */
[----:B------:R-:W-:Y:S02]  /*5450*/  UIMAD UR16, UR4, 0x5000, UR6 ;  /* 0x00005000041078a4 */ /* 0x000fe4000f8e0206 */
[----:B------:R-:W-:-:S02]  /*5460*/  UIMAD UR8, UR4, 0x5000, UR6 ;  /* 0x00005000040878a4 */ /* 0x000fc4000f8e0206 */
[----:B------:R-:W-:Y:S02]  /*5470*/  UIADD3 UR40, UPT, UPT, UR40, 0x14c00, URZ ;  /* 0x00014c0028287890 */ /* 0x000fe4000fffe0ff */
[----:B------:R-:W-:Y:S02]  /*5480*/  UIADD3 UR32, UPT, UPT, UR32, 0x15c00, URZ ;  /* 0x00015c0020207890 */ /* 0x000fe4000fffe0ff */
[----:B------:R-:W-:Y:S02]  /*5490*/  UIADD3 UR24, UPT, UPT, UR24, 0x16c00, URZ ;  /* 0x00016c0018187890 */ /* 0x000fe4000fffe0ff */
        /* <DEDUP_REMOVED lines=15> */
[----:B------:R-:W-:-:S02]  /*5590*/  UIADD3 UR6, UPT, UPT, UR4, 0x1, URZ ;  /* 0x0000000104067890 */ /* 0x000fc4000fffe0ff */
[----:B------:R-:W-:Y:S01]  /*55a0*/  UIADD3 UR14, UPT, UPT, UR14, 0x1, URZ ;  /* 0x000000010e0e7890 */ /* 0x000fe2000fffe0ff */
[----:B------:R2:W-:Y:S01]  /*55b0*/  UTMALDG.4D [UR32], [UR46], desc[URZ] ;  /* 0x0000ff202e0075b4 */ /* 0x0005e20008019000 */
[----:B------:R-:W-:-:S04]  /*55c0*/  UISETP.NE.AND UP0, UPT, UR6, 0x7, UPT ;  /* 0x000000070600788c */ /* 0x000fc8000bf05270 */
[----:B------:R-:W-:Y:S02]  /*55d0*/  USEL UR4, URZ, 0x1, UP0 ;  /* 0x00000001ff047887 */ /* 0x000fe40008000000 */
[----:B------:R-:W-:Y:S01]  /*55e0*/  USEL UR5, UR6, URZ, UP0 ;  /* 0x000000ff06057287 */ /* 0x000fe20008000000 */
[----:B------:R2:W-:Y:S01]  /*55f0*/  UTMALDG.4D [UR24], [UR38], desc[URZ] ;  /* 0x0000ff18260075b4 */ /* 0x0005e20008019000 */
[----:B------:R-:W-:Y:S02]  /*5600*/  UISETP.NE.AND UP0, UPT, UR14, UR48, UPT ;  /* 0x000000300e00728c */ /* 0x000fe4000bf05270 */
[----:B------:R-:W-:Y:S01]  /*5610*/  ULOP3.LUT UR15, UR7, UR4, URZ, 0x3c, !UPT ;  /* 0x00000004070f7292 */ /* 0x000fe2000f8e3cff */
[----:B------:R2:W-:Y:S01]  /*5620*/  UTMALDG.4D [UR16], [UR30], desc[URZ] ;  /* 0x0000ff101e0075b4 */ /* 0x0005e20008019000 */
[----:B------:R2:W-:Y:S05]  /*5630*/  UTMALDG.4D [UR8], [UR22], desc[URZ] ;  /* 0x0000ff08160075b4 */ /* 0x0005ea0008019000 */
[----:B--2---:R-:W-:Y:S05]  /*5640*/  BRA.U UP0, `(.L_x_41) ;  /* 0xfffffff9001c7547 */ /* 0x004fea000b83ffff */
.L_x_38:
[----:B------:R-:W2:Y:S01]  /*5650*/  LDCU UR6, c[0x0][0x610] ;  /* 0x0000c200ff0677ac */ /* 0x000ea20008000800 */
[----:B------:R-:W-:Y:S02]  /*5660*/  R2UR UR4, R7 ;  /* 0x00000000070472ca */ /* 0x000fe400000e0000 */
[----:B------:R-:W-:Y:S01]  /*5670*/  R2UR UR10, R8 ;  /* 0x00000000080a72ca */ /* 0x000fe200000e0000 */
[----:B------:R-:W3:Y:S01]  /*5680*/  LDCU.U8 UR12, c[0x0][0x614] ;  /* 0x0000c280ff0c77ac */ /* 0x000ee20008000000 */
[----:B------:R-:W4:Y:S01]  /*5690*/  LDCU.U8 UR11, c[0x0][0x615] ;  /* 0x0000c2a0ff0b77ac */ /* 0x000f220008000000 */
[----:B------:R-:W5:Y:S10]  /*56a0*/  LDCU.64 UR8, c[0x0][0x618] ;  /* 0x0000c300ff0877ac */ /* 0x000f740008000a00 */
[----:B------:R-:W-:Y:S01]  /*56b0*/  UIADD3 UR10, UPT, UPT, UR4, UR10, URZ ;  /* 0x0000000a040a7290 */ /* 0x000fe2000fffe0ff */
[----:B------:R-:W1:Y:S03]  /*56c0*/  LDCU UR14, c[0x0][0x60c] ;  /* 0x0000c180ff0e77ac */ /* 0x000e660008000800 */
[----:B--2---:R-:W-:-:S02]  /*56d0*/  UIMAD.WIDE.U32 UR6, UR10, UR6, URZ ;  /* 0x000000060a0672a5 */ /* 0x004fc4000f8e00ff */
[----:B------:R-:W-:-:S05]  /*56e0*/  IMAD.U32 R8, RZ, RZ, UR10 ;  /* 0x0000000aff087e24 */ /* 0x000fca000f8e00ff */
[----:B------:R-:W-:Y:S02]  /*56f0*/  UMOV UR6, UR7 ;  /* 0x0000000700067c82 */ /* 0x000fe40008000000 */
[----:B------:R-:W-:-:S04]  /*5700*/  UIADD3 UR4, UPT, UPT, UR10, -UR6, URZ ;  /* 0x800000060a047290 */ /* 0x000fc8000fffe0ff */
[----:B---3--:R-:W-:Y:S01]  /*5710*/  USHF.R.U32.HI UR4, URZ, UR12, UR4 ;  /* 0x0000000cff047299 */ /* 0x008fe20008011604 */
[----:B------:R-:W2:Y:S03]  /*5720*/  LDCU.U8 UR12, c[0x0][0x620] ;  /* 0x0000c400ff0c77ac */ /* 0x000ea60008000000 */
[----:B------:R-:W-:-:S04]  /*5730*/  UIADD3 UR4, UPT, UPT, UR6, UR4, URZ ;  /* 0x0000000406047290 */ /* 0x000fc8000fffe0ff */
[----:B----4-:R-:W-:Y:S01]  /*5740*/  USHF.R.U32.HI UR4, URZ, UR11, UR4 ;  /* 0x0000000bff047299 */ /* 0x010fe20008011604 */
[----:B------:R-:W3:Y:S03]  /*5750*/  LDCU.U8 UR11, c[0x0][0x621] ;  /* 0x0000c420ff0b77ac */ /* 0x000ee60008000000 */
[----:B-----5:R-:W-:Y:S01]  /*5760*/  UIMAD.WIDE.U32 UR6, UR4, UR9, URZ ;  /* 0x00000009040672a5 */ /* 0x020fe2000f8e00ff */
[----:B------:R-:W4:Y:S06]  /*5770*/  LDCU UR9, c[0x0][0x624] ;  /* 0x0000c480ff0977ac */ /* 0x000f2c0008000800 */
[----:B------:R-:W-:-:S02]  /*5780*/  UMOV UR6, UR7 ;  /* 0x0000000700067c82 */ /* 0x000fc40008000000 */
[----:B------:R-:W-:-:S04]  /*5790*/  UIADD3 UR7, UPT, UPT, UR4, -UR6, URZ ;  /* 0x8000000604077290 */ /* 0x000fc8000fffe0ff */
[----:B--2---:R-:W-:-:S04]  /*57a0*/  USHF.R.U32.HI UR7, URZ, UR12, UR7 ;  /* 0x0000000cff077299 */ /* 0x004fc80008011607 */
[----:B------:R-:W-:Y:S02]  /*57b0*/  UIADD3 UR6, UPT, UPT, UR6, UR7, URZ ;  /* 0x0000000706067290 */ /* 0x000fe4000fffe0ff */
[----:B------:R-:W-:Y:S02]  /*57c0*/  UIADD3 UR7, UPT, UPT, -UR4, URZ, URZ ;  /* 0x000000ff04077290 */ /* 0x000fe4000fffe1ff */
[----:B---3--:R-:W-:Y:S02]  /*57d0*/  USHF.R.U32.HI UR11, URZ, UR11, UR6 ;  /* 0x0000000bff0b7299 */ /* 0x008fe40008011606 */
[----:B----4-:R-:W-:Y:S02]  /*57e0*/  UISETP.GE.AND UP0, UPT, UR10, UR9, UPT ;  /* 0x000000090a00728c */ /* 0x010fe4000bf06270 */
[----:B------:R-:W-:Y:S02]  /*57f0*/  UIADD3 UR6, UPT, UPT, -UR11, URZ, URZ ;  /* 0x000000ff0b067290 */ /* 0x000fe4000fffe1ff */
[----:B------:R-:W-:Y:S01]  /*5800*/  MOV R12, UR11 ;  /* 0x0000000b000c7c02 */ /* 0x000fe20008000f00 */
[----:B-1----:R-:W-:-:S02]  /*5810*/  UIMAD UR14, UR14, UR7, UR10 ;  /* 0x000000070e0e72a4 */ /* 0x002fc4000f8e020a */
[----:B------:R-:W-:-:S06]  /*5820*/  UIMAD UR4, UR8, UR6, UR4 ;  /* 0x00000006080472a4 */ /* 0x000fcc000f8e0204 */
[----:B------:R-:W-:Y:S01]  /*5830*/  IMAD.U32 R9, RZ, RZ, UR4 ;  /* 0x00000004ff097e24 */ /* 0x000fe2000f8e00ff */
[----:B------:R-:W-:Y:S06]  /*5840*/  BRA.U !UP0, `(.L_x_42) ;  /* 0xffffffe5081c7547 */ /* 0x000fec000b83ffff */
.L_x_33:
[----:B------:R-:W-:Y:S01]  /*5850*/  UIADD3 UR4, UPT, UPT, UR5, 0x2, URZ ;  /* 0x0000000205047890 */ /* 0x000fe2000fffe0ff */
[----:B------:R-:W1:Y:S01]  /*5860*/  S2UR UR8, SR_CgaCtaId ;  /* 0x00000000000879c3 */ /* 0x000e620000008800 */
[----:B------:R-:W-:Y:S01]  /*5870*/  UISETP.NE.AND UP0, UPT, UR5, 0x6, UPT ;  /* 0x000000060500788c */ /* 0x000fe2000bf05270 */
[----:B------:R-:W-:-:S03]  /*5880*/  UMOV UR7, 0x400 ;  /* 0x0000040000077882 */ /* 0x000fc60000000000 */
[----:B------:R-:W-:-:S04]  /*5890*/  USEL UR4, UR4, 0x1, UP0 ;  /* 0x0000000104047887 */ /* 0x000fc80008000000 */
[----:B------:R-:W-:Y:S02]  /*58a0*/  UIADD3 UR6, UPT, UPT, UR4, 0x1, URZ ;  /* 0x0000000104067890 */ /* 0x000fe4000fffe0ff */
[----:B------:R-:W-:-:S04]  /*58b0*/  UISETP.NE.AND UP1, UPT, UR4, 0x7, UPT ;  /* 0x000000070400788c */ /* 0x000fc8000bf25270 */
[----:B------:R-:W-:Y:S02]  /*58c0*/  USEL UR4, UR6, 0x1, UP1 ;  /* 0x0000000106047887 */ /* 0x000fe40008800000 */
[----:B------:R-:W-:Y:S02]  /*58d0*/  UISETP.EQ.XOR UP1, UPT, UR5, 0x6, !UP1 ;  /* 0x000000060500788c */ /* 0x000fe4000cf22a70 */
[----:B------:R-:W-:Y:S02]  /*58e0*/  UIADD3 UR6, UPT, UPT, UR4, 0x1, URZ ;  /* 0x0000000104067890 */ /* 0x000fe4000fffe0ff */
[----:B------:R-:W-:Y:S02]  /*58f0*/  UISETP.NE.AND UP0, UPT, UR4, 0x7, UPT ;  /* 0x000000070400788c */ /* 0x000fe4000bf05270 */
[----:B------:R-:W-:Y:S02]  /*5900*/  UISETP.EQ.XOR UP1, UPT, UR4, 0x7, UP1 ;  /* 0x000000070400788c */ /* 0x000fe40008f22a70 */
[----:B------:R-:W-:-:S02]  /*5910*/  USEL UR6, UR6, 0x1, UP0 ;  /* 0x0000000106067887 */ /* 0x000fc40008000000 */
[----:B-1----:R-:W-:Y:S02]  /*5920*/  ULEA UR7, UR8, UR7, 0x18 ;  /* 0x0000000708077291 */ /* 0x002fe4000f8ec0ff */
[----:B------:R-:W-:Y:S02]  /*5930*/  UIADD3 UR5, UPT, UPT, UR6, 0x1, URZ ;  /* 0x0000000106057890 */ /* 0x000fe4000fffe0ff */
[----:B------:R-:W-:Y:S02]  /*5940*/  UISETP.NE.AND UP0, UPT, UR6, 0x7, UPT ;  /* 0x000000070600788c */ /* 0x000fe4000bf05270 */
[----:B------:R-:W-:Y:S02]  /*5950*/  UISETP.EQ.XOR UP1, UPT, UR6, 0x7, UP1 ;  /* 0x000000070600788c */ /* 0x000fe40008f22a70 */
[----:B------:R-:W-:-:S04]  /*5960*/  USEL UR4, UR5, 0x1, UP0 ;  /* 0x0000000105047887 */ /* 0x000fc80008000000 */
[----:B------:R-:W-:Y:S02]  /*5970*/  UIADD3 UR5, UPT, UPT, UR4, 0x1, URZ ;  /* 0x0000000104057890 */ /* 0x000fe4000fffe0ff */
[----:B------:R-:W-:Y:S02]  /*5980*/  UISETP.NE.AND UP0, UPT, UR4, 0x7, UPT ;  /* 0x000000070400788c */ /* 0x000fe4000bf05270 */
[----:B------:R-:W-:Y:S02]  /*5990*/  UISETP.EQ.XOR UP1, UPT, UR4, 0x7, UP1 ;  /* 0x000000070400788c */ /* 0x000fe40008f22a70 */
[----:B------:R-:W-:-:S04]  /*59a0*/  USEL UR5, UR5, 0x1, UP0 ;  /* 0x0000000105057887 */ /* 0x000fc80008000000 */
[----:B------:R-:W-:Y:S02]  /*59b0*/  UISETP.EQ.XOR UP1, UPT, UR5, 0x7, UP1 ;  /* 0x000000070500788c */ /* 0x000fe40008f22a70 */
[----:B------:R-:W-:Y:S02]  /*59c0*/  UISETP.NE.AND UP0, UPT, UR5, 0x7, UPT ;  /* 0x000000070500788c */ /* 0x000fe4000bf05270 */
[----:B------:R-:W-:Y:S02]  /*59d0*/  USEL UR4, URZ, 0x1, !UP1 ;  /* 0x00000001ff047887 */ /* 0x000fe4000c800000 */
[----:B------:R-:W-:Y:S02]  /*59e0*/  USEL UR6, UR5, URZ, UP0 ;  /* 0x000000ff05067287 */ /* 0x000fe40008000000 */
[----:B------:R-:W-:Y:S02]  /*59f0*/  ULOP3.LUT UR4, UR15, UR4, URZ, 0x3c, !UPT ;  /* 0x000000040f047292 */ /* 0x000fe4000f8e3cff */
[----:B------:R-:W-:-:S02]  /*5a00*/  ULEA UR6, UR6, UR7, 0x3 ;  /* 0x0000000706067291 */ /* 0x000fc4000f8e18ff */
[----:B------:R-:W-:-:S06]  /*5a10*/  USHF.L.U32 UR4, UR4, 0x1f, URZ ;  /* 0x0000001f04047899 */ /* 0x000fcc00080006ff */
[----:B------:R-:W-:-:S04]  /*5a20*/  MOV R4, UR4 ;  /* 0x0000000400047c02 */ /* 0x000fc80008000f00 */
[----:B------:R-:W1:Y:S02]  /*5a30*/  SYNCS.PHASECHK.TRANS64.TRYWAIT P0, [UR6+0x58], R4 ;  /* 0x00005804ff0075a7 */ /* 0x000e640008001106 */
[----:B-1----:R-:W-:Y:S05]  /*5a40*/  @!P0 BRA `(.L_x_43) ;  /* 0x0000007800008947 */ /* 0x002fea0003800000 */
.L_x_112:
[----:B------:R-:W-:Y:S02]  /*5a50*/  R2UR UR4, R11 ;  /* 0x000000000b0472ca */ /* 0x000fe400000e0000 */
[----:B------:R-:W-:-:S11]  /*5a60*/  ELECT P0, URZ, PT ;  /* 0x0000000000ff782f */ /* 0x000fd60003800000 */
[----:B------:R-:W-:Y:S02]  /*5a70*/  USHF.L.U32 UR4, UR4, 0x1f, URZ ;  /* 0x0000001f04047899 */ /* 0x000fe400080006ff */
[----:B-1----:R-:W-:-:S04]  /*5a80*/  @P0 IMAD.MOV.U32 R4, RZ, RZ, 0x5000 ;  /* 0x00005000ff040424 */ /* 0x002fc800078e00ff */
[----:B------:R1:W-:Y:S02]  /*5a90*/  @P0 SYNCS.ARRIVE.TRANS64 RZ, [UR6+0x20], R4 ;  /* 0x00002004ffff09a7 */ /* 0x0003e40008000006 */
[----:B-1----:R-:W-:-:S04]  /*5aa0*/  IMAD.U32 R4, RZ, RZ, UR4 ;  /* 0x00000004ff047e24 */ /* 0x002fc8000f8e00ff */
[----:B------:R-:W1:Y:S02]  /*5ab0*/  SYNCS.PHASECHK.TRANS64.TRYWAIT P0, [UR7+0x18], R4 ;  /* 0x00001804ff0075a7 */ /* 0x000e640008001107 */
[----:B-1----:R-:W-:Y:S05]  /*5ac0*/  @!P0 BRA `(.L_x_44) ;  /* 0x0000007800048947 */ /* 0x002fea0003800000 */
.L_x_114:
[----:B------:R-:W-:-:S13]  /*5ad0*/  ELECT P0, URZ, PT ;  /* 0x0000000000ff782f */ /* 0x000fda0003800000 */
[----:B-1----:R-:W-:-:S04]  /*5ae0*/  @P0 MOV R4, 0x5000 ;  /* 0x0000500000040802 */ /* 0x002fc80000000f00 */
[----:B------:R2:W-:Y:S03]  /*5af0*/  @P0 SYNCS.ARRIVE.TRANS64 RZ, [UR7+0x8], R4 ;  /* 0x00000804ffff09a7 */ /* 0x0005e60008000007 */
.L_x_2:
[----:B------:R-:W-:-:S13]  /*5b00*/  R2UR UR4, R0 ;  /* 0x00000000000472ca */ /* 0x000fda00000e0000 */
[----:B------:R-:W-:-:S09]  /*5b10*/  UISETP.GT.AND UP0, UPT, UR4, 0x7, UPT ;  /* 0x000000070400788c */ /* 0x000fd2000bf04270 */
[----:B------:R-:W-:Y:S05]  /*5b20*/  BRA.U UP0, `(.L_x_32) ;  /* 0x0000004900d47547 */ /* 0x000fea000b800000 */
.L_x_45:
[----:B------:R-:W-:-:S08]  /*5b30*/  NOP ;  /* 0x0000000000007918 */ /* 0x000fd00000000000 */
[----:B------:R-:W3:Y:S02]  /*5b40*/  USETMAXREG.TRY_ALLOC.CTAPOOL UP0, 0xc8 ;  /* 0x000000c8000079c8 */ /* 0x000ee40008000600 */
[----:B---3--:R-:W-:Y:S05]  /*5b50*/  BRA.U !UP0, `(.L_x_45) ;  /* 0xfffffffd08f47547 */ /* 0x008fea000b83ffff */
[----:B------:R-:W3:Y:S01]  /*5b60*/  LDCU UR6, c[0x0][0x38c] ;  /* 0x00007180ff0677ac */ /* 0x000ee20008000800 */
[----:B------:R-:W-:Y:S01]  /*5b70*/  R2UR UR8, R2 ;  /* 0x00000000020872ca */ /* 0x000fe200000e0000 */
[----:B------:R-:W5:Y:S01]  /*5b80*/  LDCU UR7, c[0x0][0x624] ;  /* 0x0000c480ff0777ac */ /* 0x000f620008000800 */
[----:B------:R-:W-:Y:S01]  /*5b90*/  UMOV UR9, 0x1 ;  /* 0x0000000100097882 */ /* 0x000fe20000000000 */
[----:B---3--:R-:W-:Y:S02]  /*5ba0*/  UIADD3 UR4, UPT, UPT, -UR6, URZ, URZ ;  /* 0x000000ff06047290 */ /* 0x008fe4000fffe1ff */
[----:B----4-:R-:W-:Y:S02]  /*5bb0*/  UIADD3 UR5, UPT, UPT, UR6, -0x1, URZ ;  /* 0xffffffff06057890 */ /* 0x010fe4000fffe0ff */
[----:B------:R-:W-:Y:S02]  /*5bc0*/  USHF.R.S32.HI UR4, URZ, 0x1f, UR4 ;  /* 0x0000001fff047899 */ /* 0x000fe40008011404 */
[----:B------:R-:W-:-:S02]  /*5bd0*/  UISETP.GT.AND UP0, UPT, UR6, URZ, UPT ;  /* 0x000000ff0600728c */ /* 0x000fc4000bf04270 */
[----:B------:R-:W-:Y:S02]  /*5be0*/  USHF.R.S32.HI UR14, URZ, 0x1f, UR5 ;  /* 0x0000001fff0e7899 */ /* 0x000fe40008011405 */
[----:B------:R-:W-:Y:S02]  /*5bf0*/  ULEA.HI UR4, UR4, -UR6, URZ, 0x7 ;  /* 0x8000000604047291 */ /* 0x000fe4000f8f38ff */
[----:B------:R-:W-:Y:S02]  /*5c00*/  ULEA.HI UR14, UR14, UR5, URZ, 0x7 ;  /* 0x000000050e0e7291 */ /* 0x000fe4000f8f38ff */
[----:B------:R-:W-:Y:S02]  /*5c10*/  USHF.R.S32.HI UR4, URZ, 0x7, UR4 ;  /* 0x00000007ff047899 */ /* 0x000fe40008011404 */
[----:B------:R-:W-:Y:S02]  /*5c20*/  USHF.R.S32.HI UR14, URZ, 0x7, UR14 ;  /* 0x00000007ff0e7899 */ /* 0x000fe4000801140e */
[----:B------:R-:W-:-:S02]  /*5c30*/  @!UP0 ULOP3.LUT UR14, URZ, UR4, URZ, 0x33, !UPT ;  /* 0x00000004ff0e8292 */ /* 0x000fc4000f8e33ff */
[----:B-----5:R-:W-:Y:S01]  /*5c40*/  UISETP.GE.AND UP0, UPT, UR8, UR7, UPT ;  /* 0x000000070800728c */ /* 0x020fe2000bf06270 */
[----:B------:R-:W-:Y:S08]  /*5c50*/  BAR.SYNC.DEFER_BLOCKING 0x2, 0x1a0 ;  /* 0x0086800000007b1d */ /* 0x000ff00000010000 */
[----:B------:R-:W-:Y:S05]  /*5c60*/  BRA.U UP0, `(.L_x_46) ;  /* 0x0000004900547547 */ /* 0x000fea000b800000 */
[----:B------:R-:W-:Y:S01]  /*5c70*/  R2UR UR9, R0 ;  /* 0x00000000000972ca */ /* 0x000fe200000e0000 */
[----:B------:R-:W3:Y:S01]  /*5c80*/  S2UR UR12, SR_CgaCtaId ;  /* 0x00000000000c79c3 */ /* 0x000ee20000008800 */
[----:B------:R-:W-:Y:S01]  /*5c90*/  UISETP.LT.AND UP0, UPT, URZ, UR14, UPT ;  /* 0x0000000eff00728c */ /* 0x000fe2000bf01270 */
[----:B------:R-:W-:Y:S01]  /*5ca0*/  IMAD.MOV.U32 R135, RZ, RZ, -0x1 ;  /* 0xffffffffff877424 */ /* 0x000fe200078e00ff */
[----:B------:R-:W-:Y:S01]  /*5cb0*/  UMOV UR7, 0x400 ;  /* 0x0000040000077882 */ /* 0x000fe20000000000 */
[----:B------:R-:W-:Y:S01]  /*5cc0*/  UMOV UR8, 0x400 ;  /* 0x0000040000087882 */ /* 0x000fe20000000000 */
[----:B------:R-:W-:Y:S01]  /*5cd0*/  USEL UR5, URZ, UR14, !UP0 ;  /* 0x0000000eff057287 */ /* 0x000fe2000c000000 */
[----:B------:R-:W-:Y:S02]  /*5ce0*/  UMOV UR10, URZ ;  /* 0x000000ff000a7c82 */ /* 0x000fe40008000000 */
[----:B------:R-:W4:Y:S01]  /*5cf0*/  S2UR UR19, SR_CgaCtaId ;  /* 0x00000000001379c3 */ /* 0x000f220000008800 */
[----:B------:R-:W-:Y:S01]  /*5d00*/  UIMAD UR5, UR5, -0x80, UR6 ;  /* 0xffffff80050578a4 */ /* 0x000fe2000f8e0206 */
[----:B------:R-:W-:-:S02]  /*5d10*/  UMOV UR17, URZ ;  /* 0x000000ff00117c82 */ /* 0x000fc40008000000 */
[----:B------:R-:W-:Y:S02]  /*5d20*/  USHF.R.S32.HI UR4, URZ, 0x1f, UR9 ;  /* 0x0000001fff047899 */ /* 0x000fe40008011409 */
[----:B------:R-:W-:Y:S01]  /*5d30*/  UISETP.GT.AND UP3, UPT, UR9, 0x3, UPT ;  /* 0x000000030900788c */ /* 0x000fe2000bf64270 */
[----:B------:R-:W-:Y:S01]  /*5d40*/  IMAD R140, RZ, RZ, -UR5 ;  /* 0x80000005ff8c7e24 */ /* 0x000fe2000f8e02ff */
[----:B------:R-:W-:Y:S02]  /*5d50*/  ULEA.HI UR4, UR4, UR9, URZ, 0x2 ;  /* 0x0000000904047291 */ /* 0x000fe4000f8f10ff */
[----:B------:R-:W-:Y:S02]  /*5d60*/  UISETP.GT.AND UP2, UPT, UR9, 0x3, UPT ;  /* 0x000000030900788c */ /* 0x000fe4000bf44270 */
[----:B------:R-:W-:Y:S01]  /*5d70*/  ULOP3.LUT UR4, UR4, 0xfffffffc, URZ, 0xc0, !UPT ;  /* 0xfffffffc04047892 */ /* 0x000fe2000f8ec0ff */
[C---:B--2---:R-:W-:Y:S01]  /*5d80*/  VIADDMNMX R4, R140.reuse, 0x80, RZ, !PT ;  /* 0x000000808c047846 */ /* 0x044fe200078001ff */
[----:B------:R-:W-:Y:S01]  /*5d90*/  UISETP.GT.AND UP1, UPT, UR9, 0x3, UPT ;  /* 0x000000030900788c */ /* 0x000fe2000bf24270 */
[C---:B------:R-:W-:Y:S01]  /*5da0*/  VIADDMNMX R144, R140.reuse, 0x20, RZ, !PT ;  /* 0x000000208c907846 */ /* 0x040fe200078001ff */
[----:B------:R-:W-:Y:S01]  /*5db0*/  UIADD3 UR4, UPT, UPT, UR9, -UR4, URZ ;  /* 0x8000000409047290 */ /* 0x000fe2000fffe0ff */
[C---:B------:R-:W-:Y:S01]  /*5dc0*/  VIADDMNMX R6, R140.reuse, 0x40, RZ, !PT ;  /* 0x000000408c067846 */ /* 0x040fe200078001ff */
[----:B---3--:R-:W-:Y:S01]  /*5dd0*/  ULEA UR12, UR12, UR7, 0x18 ;  /* 0x000000070c0c7291 */ /* 0x008fe2000f8ec0ff */
[----:B------:R-:W-:Y:S01]  /*5de0*/  VIADDMNMX R140, R140, 0x60, RZ, !PT ;  /* 0x000000608c8c7846 */ /* 0x000fe200078001ff */
[----:B------:R-:W-:Y:S01]  /*5df0*/  UIADD3 UR13, UPT, UPT, UR4, 0x4, URZ ;  /* 0x00000004040d7890 */ /* 0x000fe2000fffe0ff */
[--C-:B------:R-:W-:Y:S01]  /*5e00*/  SHF.R.U32.HI R144, RZ, R144, R135.reuse ;  /* 0x00000090ff907219 */ /* 0x100fe20000011687 */
[----:B------:R-:W-:Y:S01]  /*5e10*/  @!UP3 UIADD3 UR13, UPT, UPT, UR4, URZ, URZ ;  /* 0x000000ff040db290 */ /* 0x000fe2000fffe0ff */
[--C-:B------:R-:W-:Y:S01]  /*5e20*/  SHF.R.U32.HI R141, RZ, R6, R135.reuse ;  /* 0x00000006ff8d7219 */ /* 0x100fe20000011687 */
[----:B------:R-:W-:Y:S01]  /*5e30*/  USEL UR15, URZ, 0x80, !UP2 ;  /* 0x00000080ff0f7887 */ /* 0x000fe2000d000000 */
[--C-:B------:R-:W-:Y:S01]  /*5e40*/  SHF.R.U32.HI R140, RZ, R140, R135.reuse ;  /* 0x0000008cff8c7219 */ /* 0x100fe20000011687 */
[----:B------:R-:W-:Y:S01]  /*5e50*/  USEL UR20, URZ, 0x80, !UP1 ;  /* 0x00000080ff147887 */ /* 0x000fe2000c800000 */
[----:B------:R-:W-:Y:S01]  /*5e60*/  SHF.R.U32.HI R135, RZ, R4, R135 ;  /* 0x00000004ff877219 */ /* 0x000fe20000011687 */
[----:B----4-:R-:W-:-:S02]  /*5e70*/  ULEA UR19, UR19, UR8, 0x18 ;  /* 0x0000000813137291 */ /* 0x010fc4000f8ec0ff */
[----:B------:R-:W-:Y:S02]  /*5e80*/  UIADD3 UR18, UPT, UPT, UR12, 0x8, URZ ;  /* 0x000000080c127890 */ /* 0x000fe4000fffe0ff */
[----:B------:R-:W-:Y:S02]  /*5e90*/  UIADD3 UR16, UPT, UPT, UR12, 0x8, URZ ;  /* 0x000000080c107890 */ /* 0x000fe4000fffe0ff */
[----:B------:R-:W-:Y:S01]  /*5ea0*/  UIADD3 UR13, UPT, UPT, UR13, 0x3, URZ ;  /* 0x000000030d0d7890 */ /* 0x000fe2000fffe0ff */
[----:B------:R-:W-:-:S11]  /*5eb0*/  UMOV UR9, 0x1 ;  /* 0x0000000100097882 */ /* 0x000fd60000000000 */
.L_x_54:
[----:B------:R-:W-:Y:S01]  /*5ec0*/  UMOV UR5, UR18 ;  /* 0x0000001200057c82 */ /* 0x000fe20008000000 */
[----:B------:R-:W-:Y:S02]  /*5ed0*/  USHF.L.U32 UR6, UR9, 0x1f, URZ ;  /* 0x0000001f09067899 */ /* 0x000fe400080006ff */
[----:B------:R-:W-:Y:S02]  /*5ee0*/  @!UP2 UIADD3 UR5, UPT, UPT, UR12, URZ, URZ ;  /* 0x000000ff0c05a290 */ /* 0x000fe4000fffe0ff */
[----:B------:R-:W-:Y:S02]  /*5ef0*/  USHF.L.U32 UR4, UR10, 0x1f, URZ ;  /* 0x0000001f0a047899 */ /* 0x000fe400080006ff */
[----:B------:R-:W-:Y:S01]  /*5f00*/  MOV R5, UR6 ;  /* 0x0000000600057c02 */ /* 0x000fe20008000f00 */
[----:B------:R-:W-:-:S03]  /*5f10*/  UIADD3 UR8, UPT, UPT, UR5, 0x100, URZ ;  /* 0x0000010005087890 */ /* 0x000fc6000fffe0ff */
[----:B---3--:R-:W-:Y:S01]  /*5f20*/  MOV R4, UR4 ;  /* 0x0000000400047c02 */ /* 0x008fe20008000f00 */
[----:B------:R-:W2:Y:S02]  /*5f30*/  SYNCS.PHASECHK.TRANS64.TRYWAIT P0, [UR5+0x100], R5 ;  /* 0x00010005ff0075a7 */ /* 0x000ea40008001105 */
[----:B--2---:R-:W-:Y:S06]  /*5f40*/  @!P0 BRA `(.L_x_47) ;  /* 0x0000007400088947 */ /* 0x004fec0003800000 */
.L_x_116:
[----:B------:R-:W3:Y:S01]  /*5f50*/  SYNCS.PHASECHK.TRANS64.TRYWAIT P0, [UR5+0x90], R4 ;  /* 0x00009004ff0075a7 */ /* 0x000ee20008001105 */
[----:B------:R-:W4:Y:S01]  /*5f60*/  S2R R134, SR_TID.X ;  /* 0x0000000000867919 */ /* 0x000f220000002100 */
[----:B------:R-:W-:Y:S02]  /*5f70*/  IMAD.U32 R148, RZ, RZ, UR15 ;  /* 0x0000000fff947e24 */ /* 0x000fe4000f8e00ff */
[----:B----4-:R-:W-:-:S05]  /*5f80*/  IMAD.U32 R5, R134, 0x10000, RZ ;  /* 0x0001000086057824 */ /* 0x010fca00078e00ff */
[----:B------:R-:W-:-:S04]  /*5f90*/  LOP3.LUT R148, R148, 0x600000, R5, 0xf8, !PT ;  /* 0x0060000094947812 */ /* 0x000fc800078ef805 */
[----:B------:R-:W-:Y:S01]  /*5fa0*/  R2UR UR6, R148 ;  /* 0x00000000940672ca */ /* 0x000fe200000e0000 */
[----:B---3--:R-:W-:-:S14]  /*5fb0*/  @!P0 BRA `(.L_x_48) ;  /* 0x0000007400088947 */ /* 0x008fdc0003800000 */
.L_x_118:
[----:B------:R-:W3:Y:S01]  /*5fc0*/  LDTM.x32 R100, tmem[UR6] ;  /* 0x00000006006479ee */ /* 0x000ee200082c0000 */
[----:B------:R-:W-:Y:S01]  /*5fd0*/  LOP3.LUT R145, R148, 0x20, RZ, 0xfc, !PT ;  /* 0x0000002094917812 */ /* 0x000fe200078efcff */
[----:B------:R-:W-:Y:S01]  /*5fe0*/  ULOP3.LUT UR10, UR10, 0x1, URZ, 0x3c, !UPT ;  /* 0x000000010a0a7892 */ /* 0x000fe2000f8e3cff */
[----:B------:R-:W-:Y:S01]  /*5ff0*/  R2P PR, R144, 0x7e ;  /* 0x0000007e90007804 */ /* 0x000fe20000000000 */
[----:B------:R-:W-:Y:S01]  /*6000*/  UISETP.GE.AND UP0, UPT, UR14, 0x1, UPT ;  /* 0x000000010e00788c */ /* 0x000fe2000bf06270 */
[----:B------:R-:W-:Y:S02]  /*6010*/  R2UR UR4, R145 ;  /* 0x00000000910472ca */ /* 0x000fe400000e0000 */
[C---:B------:R-:W-:Y:S02]  /*6020*/  LOP3.LUT R149, R148.reuse, 0x40, RZ, 0xfc, !PT ;  /* 0x0000004094957812 */ /* 0x040fe400078efcff */
[----:B------:R-:W-:Y:S02]  /*6030*/  LOP3.LUT R156, R148, 0x60, RZ, 0xfc, !PT ;  /* 0x00000060949c7812 */ /* 0x000fe400078efcff */
[----:B------:R-:W-:-:S02]  /*6040*/  R2UR UR6, R149 ;  /* 0x00000000950672ca */ /* 0x000fc400000e0000 */
[----:B------:R-:W-:-:S05]  /*6050*/  LOP3.LUT R157, R148, 0x50, RZ, 0xfc, !PT ;  /* 0x00000050949d7812 */ /* 0x000fca00078efcff */
[----:B------:R-:W4:Y:S01]  /*6060*/  LDTM.x32 R68, tmem[UR4] ;  /* 0x00000004004479ee */ /* 0x000f2200082c0000 */
[----:B------:R-:W-:Y:S02]  /*6070*/  R2UR UR4, R149 ;  /* 0x00000000950472ca */ /* 0x000fe400000e0000 */
[----:B---3--:R-:W-:Y:S02]  /*6080*/  SEL R151, R101, 0xff800000, P1 ;  /* 0xff80000065977807 */ /* 0x008fe40000800000 */
[----:B------:R-:W-:Y:S02]  /*6090*/  SEL R102, R102, 0xff800000, P2 ;  /* 0xff80000066667807 */ /* 0x000fe40001000000 */
[----:B------:R-:W-:Y:S02]  /*60a0*/  SEL R103, R103, 0xff800000, P3 ;  /* 0xff80000067677807 */ /* 0x000fe40001800000 */
[----:B------:R-:W-:Y:S02]  /*60b0*/  SEL R104, R104, 0xff800000, P4 ;  /* 0xff80000068687807 */ /* 0x000fe40002000000 */
[----:B------:R-:W-:-:S03]  /*60c0*/  SEL R105, R105, 0xff800000, P5 ;  /* 0xff80000069697807 */ /* 0x000fc60002800000 */
[----:B------:R-:W3:Y:S01]  /*60d0*/  LDTM.x32 R36, tmem[UR4] ;  /* 0x00000004002479ee */ /* 0x000ee200082c0000 */
[----:B------:R-:W-:Y:S02]  /*60e0*/  SEL R152, R106, 0xff800000, P6 ;  /* 0xff8000006a987807 */ /* 0x000fe40003000000 */
[----:B------:R-:W-:Y:S02]  /*60f0*/  R2P PR, R144.B1, 0x7f ;  /* 0x0000007f90007804 */ /* 0x000fe40000001000 */
[----:B------:R-:W-:-:S03]  /*6100*/  R2UR UR4, R156 ;  /* 0x000000009c0472ca */ /* 0x000fc600000e0000 */
[----:B------:R-:W-:Y:S02]  /*6110*/  SEL R108, R108, 0xff800000, P0 ;  /* 0xff8000006c6c7807 */ /* 0x000fe40000000000 */
[----:B------:R-:W-:Y:S02]  /*6120*/  SEL R109, R109, 0xff800000, P1 ;  /* 0xff8000006d6d7807 */ /* 0x000fe40000800000 */
[----:B------:R-:W-:Y:S02]  /*6130*/  SEL R110, R110, 0xff800000, P2 ;  /* 0xff8000006e6e7807 */ /* 0x000fe40001000000 */
[----:B------:R-:W-:Y:S02]  /*6140*/  SEL R111, R111, 0xff800000, P3 ;  /* 0xff8000006f6f7807 */ /* 0x000fe40001800000 */
[----:B------:R-:W-:Y:S02]  /*6150*/  SEL R112, R112, 0xff800000, P4 ;  /* 0xff80000070707807 */ /* 0x000fe40002000000 */
[----:B------:R-:W-:Y:S01]  /*6160*/  SEL R113, R113, 0xff800000, P5 ;  /* 0xff80000071717807 */ /* 0x000fe20002800000 */
[----:B-12---:R-:W1:Y:S01]  /*6170*/  LDTM.x32 R4, tmem[UR4] ;  /* 0x00000004000479ee */ /* 0x006e6200082c0000 */
[----:B------:R-:W-:Y:S01]  /*6180*/  SEL R154, R114, 0xff800000, P6 ;  /* 0xff800000729a7807 */ /* 0x000fe20003000000 */
[----:B------:R-:W2:Y:S01]  /*6190*/  LDCU UR4, c[0x0][0x600] ;  /* 0x0000c000ff0477ac */ /* 0x000ea20008000800 */
[----:B------:R-:W-:-:S05]  /*61a0*/  R2P PR, R144.B2, 0x7f ;  /* 0x0000007f90007804 */ /* 0x000fca0000002000 */
[----:B------:R-:W-:Y:S02]  /*61b0*/  SEL R116, R116, 0xff800000, P0 ;  /* 0xff80000074747807 */ /* 0x000fe40000000000 */
[----:B------:R-:W-:Y:S02]  /*61c0*/  SEL R117, R117, 0xff800000, P1 ;  /* 0xff80000075757807 */ /* 0x000fe40000800000 */
[----:B------:R-:W-:Y:S02]  /*61d0*/  SEL R118, R118, 0xff800000, P2 ;  /* 0xff80000076767807 */ /* 0x000fe40001000000 */
[----:B------:R-:W-:Y:S02]  /*61e0*/  SEL R119, R119, 0xff800000, P3 ;  /* 0xff80000077777807 */ /* 0x000fe40001800000 */
[----:B------:R-:W-:Y:S02]  /*61f0*/  SEL R120, R120, 0xff800000, P4 ;  /* 0xff80000078787807 */ /* 0x000fe40002000000 */
[----:B------:R-:W-:-:S02]  /*6200*/  SEL R121, R121, 0xff800000, P5 ;  /* 0xff80000079797807 */ /* 0x000fc40002800000 */
[----:B------:R-:W-:Y:S02]  /*6210*/  SEL R122, R122, 0xff800000, P6 ;  /* 0xff8000007a7a7807 */ /* 0x000fe40003000000 */
[----:B------:R-:W-:-:S05]  /*6220*/  R2P PR, R144.B3, 0x7f ;  /* 0x0000007f90007804 */ /* 0x000fca0000003000 */
[----:B------:R-:W-:Y:S02]  /*6230*/  SEL R125, R125, 0xff800000, P1 ;  /* 0xff8000007d7d7807 */ /* 0x000fe40000800000 */
[----:B------:R-:W-:Y:S02]  /*6240*/  SEL R126, R126, 0xff800000, P2 ;  /* 0xff8000007e7e7807 */ /* 0x000fe40001000000 */
[----:B------:R-:W-:Y:S02]  /*6250*/  SEL R127, R127, 0xff800000, P3 ;  /* 0xff8000007f7f7807 */ /* 0x000fe40001800000 */
[----:B------:R-:W-:Y:S02]  /*6260*/  SEL R128, R128, 0xff800000, P4 ;  /* 0xff80000080807807 */ /* 0x000fe40002000000 */
[----:B------:R-:W-:Y:S02]  /*6270*/  SEL R129, R129, 0xff800000, P5 ;  /* 0xff80000081817807 */ /* 0x000fe40002800000 */
[----:B------:R-:W-:-:S02]  /*6280*/  SEL R130, R130, 0xff800000, P6 ;  /* 0xff80000082827807 */ /* 0x000fc40003000000 */
[----:B------:R-:W-:Y:S02]  /*6290*/  R2P PR, R141, 0x7e ;  /* 0x0000007e8d007804 */ /* 0x000fe40000000000 */
[----:B------:R-:W-:-:S03]  /*62a0*/  SEL R124, R124, 0xff800000, P0 ;  /* 0xff8000007c7c7807 */ /* 0x000fc60000000000 */
[----:B----4-:R-:W-:Y:S02]  /*62b0*/  SEL R101, R69, 0xff800000, P1 ;  /* 0xff80000045657807 */ /* 0x010fe40000800000 */
[----:B------:R-:W-:Y:S02]  /*62c0*/  SEL R70, R70, 0xff800000, P2 ;  /* 0xff80000046467807 */ /* 0x000fe40001000000 */
[----:B------:R-:W-:Y:S02]  /*62d0*/  SEL R71, R71, 0xff800000, P3 ;  /* 0xff80000047477807 */ /* 0x000fe40001800000 */
[----:B------:R-:W-:Y:S02]  /*62e0*/  SEL R72, R72, 0xff800000, P4 ;  /* 0xff80000048487807 */ /* 0x000fe40002000000 */
[----:B------:R-:W-:Y:S02]  /*62f0*/  SEL R73, R73, 0xff800000, P5 ;  /* 0xff80000049497807 */ /* 0x000fe40002800000 */
[----:B------:R-:W-:-:S02]  /*6300*/  SEL R106, R74, 0xff800000, P6 ;  /* 0xff8000004a6a7807 */ /* 0x000fc40003000000 */
        /* <DEDUP_REMOVED lines=25> */
[----:B---3--:R-:W-:Y:S02]  /*64a0*/  SEL R69, R37, 0xff800000, P1 ;  /* 0xff80000025457807 */ /* 0x008fe40000800000 */
        /* <DEDUP_REMOVED lines=30> */
[----:B-1----:R-:W-:Y:S02]  /*6690*/  SEL R37, R5, 0xff800000, P1 ;  /* 0xff80000005257807 */ /* 0x002fe40000800000 */
[----:B------:R-:W-:Y:S02]  /*66a0*/  SEL R52, R6, 0xff800000, P2 ;  /* 0xff80000006347807 */ /* 0x000fe40001000000 */
[----:B------:R-:W-:Y:S02]  /*66b0*/  SEL R53, R7, 0xff800000, P3 ;  /* 0xff80000007357807 */ /* 0x000fe40001800000 */
[----:B------:R-:W-:Y:S02]  /*66c0*/  SEL R54, R8, 0xff800000, P4 ;  /* 0xff80000008367807 */ /* 0x000fe40002000000 */
[----:B------:R-:W-:Y:S02]  /*66d0*/  SEL R55, R9, 0xff800000, P5 ;  /* 0xff80000009377807 */ /* 0x000fe40002800000 */
[----:B------:R-:W-:-:S02]  /*66e0*/  SEL R42, R10, 0xff800000, P6 ;  /* 0xff8000000a2a7807 */ /* 0x000fc40003000000 */
[----:B------:R-:W-:Y:S02]  /*66f0*/  R2P PR, R135.B1, 0x7f ;  /* 0x0000007f87007804 */ /* 0x000fe40000001000 */
[----:B------:R-:W-:Y:S02]  /*6700*/  LOP3.LUT R5, R144, 0x1, RZ, 0xc0, !PT ;  /* 0x0000000190057812 */ /* 0x000fe400078ec0ff */
[----:B------:R-:W-:Y:S02]  /*6710*/  FMNMX R6, R102, R103, !PT ;  /* 0x0000006766067209 */ /* 0x000fe40007800000 */
[----:B------:R-:W-:Y:S01]  /*6720*/  SEL R56, R12, 0xff800000, P0 ;  /* 0xff8000000c387807 */ /* 0x000fe20000000000 */
[----:B------:R-:W-:Y:S01]  /*6730*/  IMAD.U32 R12, RZ, RZ, UR13 ;  /* 0x0000000dff0c7e24 */ /* 0x000fe2000f8e00ff */
[----:B------:R-:W-:Y:S02]  /*6740*/  SEL R57, R13, 0xff800000, P1 ;  /* 0xff8000000d397807 */ /* 0x000fe40000800000 */
[----:B------:R-:W-:-:S02]  /*6750*/  SEL R60, R14, 0xff800000, P2 ;  /* 0xff8000000e3c7807 */ /* 0x000fc40001000000 */
[----:B------:R-:W-:Y:S02]  /*6760*/  SEL R61, R15, 0xff800000, P3 ;  /* 0xff8000000f3d7807 */ /* 0x000fe40001800000 */
[----:B------:R-:W-:Y:S02]  /*6770*/  SEL R62, R16, 0xff800000, P4 ;  /* 0xff800000103e7807 */ /* 0x000fe40002000000 */
[----:B------:R-:W-:Y:S02]  /*6780*/  SEL R63, R17, 0xff800000, P5 ;  /* 0xff800000113f7807 */ /* 0x000fe40002800000 */
[----:B------:R-:W-:Y:S01]  /*6790*/  SEL R50, R18, 0xff800000, P6 ;  /* 0xff80000012327807 */ /* 0x000fe20003000000 */
[----:B------:R1:W-:Y:S06]  /*67a0*/  BAR.ARV R12, 0x40 ;  /* 0x0001000c0000751d */ /* 0x0003ec0000002000 */
[----:B------:R-:W-:-:S02]  /*67b0*/  R2P PR, R135.B2, 0x7f ;  /* 0x0000007f87007804 */ /* 0x000fc40000002000 */
[----:B------:R-:W-:-:S03]  /*67c0*/  FMNMX3 R6, R6, R110, R111, !PT ;  /* 0x0000006e06067276 */ /* 0x000fc6000780006f */
[----:B------:R-:W-:Y:S02]  /*67d0*/  SEL R20, R20, 0xff800000, P0 ;  /* 0xff80000014147807 */ /* 0x000fe40000000000 */
[----:B------:R-:W-:Y:S02]  /*67e0*/  SEL R21, R21, 0xff800000, P1 ;  /* 0xff80000015157807 */ /* 0x000fe40000800000 */
[----:B------:R-:W-:Y:S02]  /*67f0*/  SEL R22, R22, 0xff800000, P2 ;  /* 0xff80000016167807 */ /* 0x000fe40001000000 */
[----:B------:R-:W-:Y:S02]  /*6800*/  SEL R23, R23, 0xff800000, P3 ;  /* 0xff80000017177807 */ /* 0x000fe40001800000 */
[----:B------:R-:W-:Y:S02]  /*6810*/  SEL R24, R24, 0xff800000, P4 ;  /* 0xff80000018187807 */ /* 0x000fe40002000000 */
[----:B------:R-:W-:-:S02]  /*6820*/  SEL R25, R25, 0xff800000, P5 ;  /* 0xff80000019197807 */ /* 0x000fc40002800000 */
[----:B------:R-:W-:Y:S02]  /*6830*/  SEL R26, R26, 0xff800000, P6 ;  /* 0xff8000001a1a7807 */ /* 0x000fe40003000000 */
[----:B------:R-:W-:Y:S02]  /*6840*/  R2P PR, R135.B3, 0x7f ;  /* 0x0000007f87007804 */ /* 0x000fe40000003000 */
[----:B------:R-:W-:-:S03]  /*6850*/  FMNMX3 R6, R6, R118, R119, !PT ;  /* 0x0000007606067276 */ /* 0x000fc60007800077 */
[----:B------:R-:W-:Y:S02]  /*6860*/  SEL R28, R28, 0xff800000, P0 ;  /* 0xff8000001c1c7807 */ /* 0x000fe40000000000 */
[----:B------:R-:W-:Y:S02]  /*6870*/  ISETP.NE.U32.AND P0, PT, R5, 0x1, PT ;  /* 0x000000010500780c */ /* 0x000fe40003f05070 */
[----:B------:R-:W-:Y:S02]  /*6880*/  LOP3.LUT R5, R141, 0x1, RZ, 0xc0, !PT ;  /* 0x000000018d057812 */ /* 0x000fe400078ec0ff */
[----:B------:R-:W-:Y:S02]  /*6890*/  SEL R150, R100, 0xff800000, !P0 ;  /* 0xff80000064967807 */ /* 0x000fe40004000000 */
[----:B------:R-:W-:Y:S02]  /*68a0*/  LOP3.LUT P0, RZ, R144, 0x80, RZ, 0xc0, !PT ;  /* 0x0000008090ff7812 */ /* 0x000fe4000780c0ff */
[----:B------:R-:W-:-:S02]  /*68b0*/  FMNMX R7, R150, R151, !PT ;  /* 0x0000009796077209 */ /* 0x000fc40007800000 */
[----:B------:R-:W-:Y:S02]  /*68c0*/  SEL R153, R107, 0xff800000, P0 ;  /* 0xff8000006b997807 */ /* 0x000fe40000000000 */
[C---:B------:R-:W-:Y:S02]  /*68d0*/  LOP3.LUT P0, RZ, R144.reuse, 0x8000, RZ, 0xc0, !PT ;  /* 0x0000800090ff7812 */ /* 0x040fe4000780c0ff */
[----:B------:R-:W-:Y:S02]  /*68e0*/  FMNMX3 R7, R7, R108, R109, !PT ;  /* 0x0000006c07077276 */ /* 0x000fe4000780006d */
[----:B------:R-:W-:Y:S02]  /*68f0*/  SEL R155, R115, 0xff800000, P0 ;  /* 0xff800000739b7807 */ /* 0x000fe40000000000 */
[----:B------:R-:W-:Y:S02]  /*6900*/  LOP3.LUT P0, RZ, R144, 0x800000, RZ, 0xc0, !PT ;  /* 0x0080000090ff7812 */ /* 0x000fe4000780c0ff */
[----:B------:R-:W-:-:S02]  /*6910*/  FMNMX3 R7, R7, R116, R117, !PT ;  /* 0x0000007407077276 */ /* 0x000fc40007800075 */
[----:B------:R-:W-:Y:S02]  /*6920*/  SEL R123, R123, 0xff800000, P0 ;  /* 0xff8000007b7b7807 */ /* 0x000fe40000000000 */
[----:B------:R-:W-:Y:S02]  /*6930*/  ISETP.GT.AND P0, PT, R144, -0x1, PT ;  /* 0xffffffff9000780c */ /* 0x000fe40003f04270 */
[----:B------:R-:W-:Y:S02]  /*6940*/  FMNMX3 R7, R7, R124, R125, !PT ;  /* 0x0000007c07077276 */ /* 0x000fe4000780007d */
[----:B------:R-:W-:Y:S02]  /*6950*/  SEL R131, R131, 0xff800000, !P0 ;  /* 0xff80000083837807 */ /* 0x000fe40004000000 */
[----:B------:R-:W-:Y:S02]  /*6960*/  ISETP.NE.U32.AND P0, PT, R5, 0x1, PT ;  /* 0x000000010500780c */ /* 0x000fe40003f05070 */
[----:B------:R-:W-:-:S02]  /*6970*/  LOP3.LUT R5, R140, 0x1, RZ, 0xc0, !PT ;  /* 0x000000018c057812 */ /* 0x000fc400078ec0ff */
[----:B------:R-:W-:Y:S02]  /*6980*/  SEL R100, R68, 0xff800000, !P0 ;  /* 0xff80000044647807 */ /* 0x000fe40004000000 */
[----:B------:R-:W-:Y:S02]  /*6990*/  LOP3.LUT P0, RZ, R141, 0x80, RZ, 0xc0, !PT ;  /* 0x000000808dff7812 */ /* 0x000fe4000780c0ff */
[----:B------:R-:W-:Y:S02]  /*69a0*/  FMNMX3 R6, R6, R126, R127, !PT ;  /* 0x0000007e06067276 */ /* 0x000fe4000780007f */
[----:B------:R-:W-:Y:S02]  /*69b0*/  SEL R107, R75, 0xff800000, P0 ;  /* 0xff8000004b6b7807 */ /* 0x000fe40000000000 */
[----:B------:R-:W-:Y:S02]  /*69c0*/  LOP3.LUT P0, RZ, R141, 0x8000, RZ, 0xc0, !PT ;  /* 0x000080008dff7812 */ /* 0x000fe4000780c0ff */
[----:B------:R-:W-:-:S02]  /*69d0*/  FMNMX3 R7, R7, R100, R101, !PT ;  /* 0x0000006407077276 */ /* 0x000fc40007800065 */
[----:B------:R-:W-:Y:S02]  /*69e0*/  SEL R115, R83, 0xff800000, P0 ;  /* 0xff80000053737807 */ /* 0x000fe40000000000 */
[----:B------:R-:W-:Y:S02]  /*69f0*/  LOP3.LUT P0, RZ, R141, 0x800000, RZ, 0xc0, !PT ;  /* 0x008000008dff7812 */ /* 0x000fe4000780c0ff */
[----:B------:R-:W-:Y:S02]  /*6a00*/  FMNMX3 R6, R6, R70, R71, !PT ;  /* 0x0000004606067276 */ /* 0x000fe40007800047 */
[----:B------:R-:W-:Y:S02]  /*6a10*/  SEL R91, R91, 0xff800000, P0 ;  /* 0xff8000005b5b7807 */ /* 0x000fe40000000000 */
[----:B------:R-:W-:Y:S02]  /*6a20*/  ISETP.GT.AND P0, PT, R141, -0x1, PT ;  /* 0xffffffff8d00780c */ /* 0x000fe40003f04270 */
[----:B------:R-:W-:-:S02]  /*6a30*/  FMNMX3 R7, R7, R76, R77, !PT ;  /* 0x0000004c07077276 */ /* 0x000fc4000780004d */
[----:B------:R-:W-:Y:S02]  /*6a40*/  SEL R99, R99, 0xff800000, !P0 ;  /* 0xff80000063637807 */ /* 0x000fe40004000000 */
[----:B------:R-:W-:Y:S02]  /*6a50*/  ISETP.NE.U32.AND P0, PT, R5, 0x1, PT ;  /* 0x000000010500780c */ /* 0x000fe40003f05070 */
[----:B------:R-:W-:Y:S02]  /*6a60*/  LOP3.LUT R5, R135, 0x1, RZ, 0xc0, !PT ;  /* 0x0000000187057812 */ /* 0x000fe400078ec0ff */
[----:B------:R-:W-:Y:S02]  /*6a70*/  SEL R68, R36, 0xff800000, !P0 ;  /* 0xff80000024447807 */ /* 0x000fe40004000000 */
[----:B------:R-:W-:Y:S02]  /*6a80*/  LOP3.LUT P0, RZ, R140, 0x80, RZ, 0xc0, !PT ;  /* 0x000000808cff7812 */ /* 0x000fe4000780c0ff */
[----:B------:R-:W-:-:S02]  /*6a90*/  FMNMX3 R6, R6, R78, R79, !PT ;  /* 0x0000004e06067276 */ /* 0x000fc4000780004f */
        /* <DEDUP_REMOVED lines=11> */
[----:B------:R-:W-:-:S02]  /*6b50*/  FMNMX R5, R104, R105, !PT ;  /* 0x0000006968057209 */ /* 0x000fc40007800000 */
[----:B------:R-:W-:Y:S02]  /*6b60*/  SEL R36, R4, 0xff800000, !P0 ;  /* 0xff80000004247807 */ /* 0x000fe40004000000 */
[----:B------:R-:W-:Y:S02]  /*6b70*/  FMNMX R4, R152, R153, !PT ;  /* 0x0000009998047209 */ /* 0x000fe40007800000 */
[----:B------:R-:W-:Y:S02]  /*6b80*/  FMNMX3 R5, R5, R112, R113, !PT ;  /* 0x0000007005057276 */ /* 0x000fe40007800071 */
[----:B------:R-:W-:Y:S02]  /*6b90*/  FMNMX3 R4, R4, R154, R155, !PT ;  /* 0x0000009a04047276 */ /* 0x000fe4000780009b */
[----:B------:R-:W-:Y:S02]  /*6ba0*/  FMNMX3 R5, R5, R120, R121, !PT ;  /* 0x0000007805057276 */ /* 0x000fe40007800079 */
[----:B------:R-:W-:-:S02]  /*6bb0*/  FMNMX3 R4, R4, R122, R123, !PT ;  /* 0x0000007a04047276 */ /* 0x000fc4000780007b */
[----:B------:R-:W-:Y:S02]  /*6bc0*/  FMNMX3 R5, R5, R128, R129, !PT ;  /* 0x0000008005057276 */ /* 0x000fe40007800081 */
[----:B------:R-:W-:Y:S02]  /*6bd0*/  FMNMX3 R4, R4, R130, R131, !PT ;  /* 0x0000008204047276 */ /* 0x000fe40007800083 */
        /* <DEDUP_REMOVED lines=19> */
[----:B------:R-:W-:Y:S02]  /*6d10*/  LOP3.LUT P0, RZ, R135, 0x80, RZ, 0xc0, !PT ;  /* 0x0000008087ff7812 */ /* 0x000fe4000780c0ff */
[----:B------:R-:W-:Y:S02]  /*6d20*/  FMNMX3 R5, R5, R138, R139, !PT ;  /* 0x0000008a05057276 */ /* 0x000fe4000780008b */
[----:B------:R-:W-:-:S02]  /*6d30*/  FMNMX3 R4, R4, R58, R59, !PT ;  /* 0x0000003a04047276 */ /* 0x000fc4000780003b */
[----:B------:R-:W-:Y:S02]  /*6d40*/  FMNMX3 R7, R7, R146, R147, !PT ;  /* 0x0000009207077276 */ /* 0x000fe40007800093 */
[----:B------:R-:W-:Y:S02]  /*6d50*/  FMNMX3 R6, R6, R142, R143, !PT ;  /* 0x0000008e06067276 */ /* 0x000fe4000780008f */
[----:B------:R-:W-:Y:S02]  /*6d60*/  SEL R43, R11, 0xff800000, P0 ;  /* 0xff8000000b2b7807 */ /* 0x000fe40000000000 */
        /* <DEDUP_REMOVED lines=12> */
[----:B------:R-:W-:Y:S02]  /*6e30*/  ISETP.GT.AND P0, PT, R135, -0x1, PT ;  /* 0xffffffff8700780c */ /* 0x000fe40003f04270 */
[----:B------:R-:W-:Y:S02]  /*6e40*/  FMNMX3 R5, R5, R62, R63, !PT ;  /* 0x0000003e05057276 */ /* 0x000fe4000780003f */
[----:B------:R-:W-:-:S02]  /*6e50*/  FMNMX3 R4, R4, R50, R51, !PT ;  /* 0x0000003204047276 */ /* 0x000fc40007800033 */
[----:B------:R-:W-:Y:S02]  /*6e60*/  FMNMX3 R7, R7, R20, R21, !PT ;  /* 0x0000001407077276 */ /* 0x000fe40007800015 */
[----:B------:R-:W-:Y:S02]  /*6e70*/  FMNMX3 R6, R6, R22, R23, !PT ;  /* 0x0000001606067276 */ /* 0x000fe40007800017 */
[----:B------:R-:W-:Y:S02]  /*6e80*/  SEL R29, R29, 0xff800000, P1 ;  /* 0xff8000001d1d7807 */ /* 0x000fe40000800000 */
[----:B------:R-:W-:Y:S02]  /*6e90*/  SEL R158, R30, 0xff800000, P2 ;  /* 0xff8000001e9e7807 */ /* 0x000fe40001000000 */
[----:B------:R-:W-:Y:S02]  /*6ea0*/  SEL R159, R31, 0xff800000, P3 ;  /* 0xff8000001f9f7807 */ /* 0x000fe40001800000 */
[----:B------:R-:W-:-:S02]  /*6eb0*/  SEL R161, R35, 0xff800000, !P0 ;  /* 0xff80000023a17807 */ /* 0x000fc40004000000 */
[----:B------:R-:W-:Y:S02]  /*6ec0*/  SEL R162, R32, 0xff800000, P4 ;  /* 0xff80000020a27807 */ /* 0x000fe40002000000 */
[----:B------:R-:W-:Y:S02]  /*6ed0*/  SEL R163, R33, 0xff800000, P5 ;  /* 0xff80000021a37807 */ /* 0x000fe40002800000 */
[----:B------:R-:W-:Y:S02]  /*6ee0*/  FMNMX3 R7, R7, R28, R29, !PT ;  /* 0x0000001c07077276 */ /* 0x000fe4000780001d */
[----:B------:R-:W-:Y:S02]  /*6ef0*/  FMNMX3 R6, R6, R158, R159, !PT ;  /* 0x0000009e06067276 */ /* 0x000fe4000780009f */
[----:B------:R-:W-:Y:S02]  /*6f00*/  SEL R160, R34, 0xff800000, P6 ;  /* 0xff80000022a07807 */ /* 0x000fe40003000000 */
[----:B------:R-:W-:-:S02]  /*6f10*/  FMNMX3 R5, R5, R24, R25, !PT ;  /* 0x0000001805057276 */ /* 0x000fc40007800019 */
[----:B------:R-:W-:Y:S02]  /*6f20*/  FMNMX3 R4, R4, R26, R27, !PT ;  /* 0x0000001a04047276 */ /* 0x000fe4000780001b */
[----:B------:R-:W-:Y:S02]  /*6f30*/  FMNMX R6, R7, R6, !PT ;  /* 0x0000000607067209 */ /* 0x000fe40007800000 */
[----:B------:R-:W-:Y:S02]  /*6f40*/  FMNMX3 R5, R5, R162, R163, !PT ;  /* 0x000000a205057276 */ /* 0x000fe400078000a3 */
[----:B------:R-:W-:-:S04]  /*6f50*/  FMNMX3 R4, R4, R160, R161, !PT ;  /* 0x000000a004047276 */ /* 0x000fc800078000a1 */
[----:B------:R-:W-:-:S04]  /*6f60*/  FMNMX3 R170, R6, R5, R4, !PT ;  /* 0x0000000506aa7276 */ /* 0x000fc80007800004 */
[----:B------:R-:W-:-:S04]  /*6f70*/  FSETP.NEU.AND P0, PT, R170, -INF , PT ;  /* 0xff800000aa00780b */ /* 0x000fc80003f0d000 */
[----:B------:R-:W-:Y:S02]  /*6f80*/  FSEL R164, R170, RZ, P0 ;  /* 0x000000ffaaa47208 */ /* 0x000fe40000000000 */
[----:B------:R-:W-:-:S03]  /*6f90*/  ELECT P0, URZ, PT ;  /* 0x0000000000ff782f */ /* 0x000fc60003800000 */
[----:B--2---:R-:W-:-:S04]  /*6fa0*/  FFMA R164, -R164, UR4, RZ ;  /* 0x00000004a4a47c23 */ /* 0x004fc800080001ff */
[--C-:B------:R-:W-:Y:S02]  /*6fb0*/  FFMA2 R34, R104.F32x2.HI_LO, UR4.F32, R164.reuse.F32 ;  /* 0x0000000468227c49 */ /* 0x100fe400092000a4 */
[--C-:B------:R-:W-:Y:S02]  /*6fc0*/  FFMA2 R104, R108.F32x2.HI_LO, UR4.F32, R164.reuse.F32 ;  /* 0x000000046c687c49 */ /* 0x100fe400092000a4 */
[--C-:B------:R-:W-:Y:S02]  /*6fd0*/  FFMA2 R108, R110.F32x2.HI_LO, UR4.F32, R164.reuse.F32 ;  /* 0x000000046e6c7c49 */ /* 0x100fe400092000a4 */
[--C-:B------:R-:W-:Y:S01]  /*6fe0*/  FFMA2 R32, R102.F32x2.HI_LO, UR4.F32, R164.reuse.F32 ;  /* 0x0000000466207c49 */ /* 0x100fe200092000a4 */
[----:B------:R-:W-:Y:S01]  /*6ff0*/  MUFU.EX2 R34, R34 ;  /* 0x0000002200227308 */ /* 0x000fe20000000800 */
[--C-:B------:R-:W-:Y:S02]  /*7000*/  FFMA2 R110, R112.F32x2.HI_LO, UR4.F32, R164.reuse.F32 ;  /* 0x00000004706e7c49 */ /* 0x100fe400092000a4 */
[----:B------:R-:W-:-:S02]  /*7010*/  FFMA2 R30, R150.F32x2.HI_LO, UR4.F32, R164.F32 ;  /* 0x00000004961e7c49 */ /* 0x000fc400092000a4 */
[--C-:B------:R-:W-:Y:S02]  /*7020*/  FFMA2 R102, R152.F32x2.HI_LO, UR4.F32, R164.reuse.F32 ;  /* 0x0000000498667c49 */ /* 0x100fe400092000a4 */
[--C-:B------:R-:W-:Y:S01]  /*7030*/  FFMA2 R112, R154.F32x2.HI_LO, UR4.F32, R164.reuse.F32 ;  /* 0x000000049a707c49 */ /* 0x100fe200092000a4 */
[----:B------:R-:W-:Y:S01]  /*7040*/  MUFU.EX2 R32, R32 ;  /* 0x0000002000207308 */ /* 0x000fe20000000800 */
[--C-:B------:R-:W-:Y:S02]  /*7050*/  FFMA2 R116, R116.F32x2.HI_LO, UR4.F32, R164.reuse.F32 ;  /* 0x0000000474747c49 */ /* 0x100fe400092000a4 */
[--C-:B------:R-:W-:Y:S02]  /*7060*/  FFMA2 R118, R118.F32x2.HI_LO, UR4.F32, R164.reuse.F32 ;  /* 0x0000000476767c49 */ /* 0x100fe400092000a4 */
[--C-:B------:R-:W-:Y:S02]  /*7070*/  FFMA2 R120, R120.F32x2.HI_LO, UR4.F32, R164.reuse.F32 ;  /* 0x0000000478787c49 */ /* 0x100fe400092000a4 */
[--C-:B------:R-:W-:Y:S01]  /*7080*/  FFMA2 R122, R122.F32x2.HI_LO, UR4.F32, R164.reuse.F32 ;  /* 0x000000047a7a7c49 */ /* 0x100fe200092000a4 */
[----:B------:R-:W-:Y:S01]  /*7090*/  MUFU.EX2 R30, R30 ;  /* 0x0000001e001e7308 */ /* 0x000fe20000000800 */
[----:B------:R-:W-:-:S02]  /*70a0*/  FFMA2 R124, R124.F32x2.HI_LO, UR4.F32, R164.F32 ;  /* 0x000000047c7c7c49 */ /* 0x000fc400092000a4 */
[--C-:B------:R-:W-:Y:S02]  /*70b0*/  FFMA2 R126, R126.F32x2.HI_LO, UR4.F32, R164.reuse.F32 ;  /* 0x000000047e7e7c49 */ /* 0x100fe400092000a4 */
[--C-:B------:R-:W-:Y:S02]  /*70c0*/  FFMA2 R128, R128.F32x2.HI_LO, UR4.F32, R164.reuse.F32 ;  /* 0x0000000480807c49 */ /* 0x100fe400092000a4 */
[--C-:B------:R-:W-:Y:S01]  /*70d0*/  FFMA2 R130, R130.F32x2.HI_LO, UR4.F32, R164.reuse.F32 ;  /* 0x0000000482827c49 */ /* 0x100fe200092000a4 */
[----:B------:R-:W2:Y:S01]  /*70e0*/  MUFU.EX2 R31, R31 ;  /* 0x0000001f001f7308 */ /* 0x000ea20000000800 */
[--C-:B------:R-:W-:Y:S02]  /*70f0*/  FFMA2 R100, R100.F32x2.HI_LO, UR4.F32, R164.reuse.F32 ;  /* 0x0000000464647c49 */ /* 0x100fe400092000a4 */
[--C-:B------:R-:W-:Y:S02]  /*7100*/  FFMA2 R70, R70.F32x2.HI_LO, UR4.F32, R164.reuse.F32 ;  /* 0x0000000446467c49 */ /* 0x100fe400092000a4 */
[----:B------:R-:W-:-:S02]  /*7110*/  FFMA2 R72, R72.F32x2.HI_LO, UR4.F32, R164.F32 ;  /* 0x0000000448487c49 */ /* 0x000fc400092000a4 */
[--C-:B------:R-:W-:Y:S01]  /*7120*/  FFMA2 R106, R106.F32x2.HI_LO, UR4.F32, R164.reuse.F32 ;  /* 0x000000046a6a7c49 */ /* 0x100fe200092000a4 */
[----:B------:R-:W3:Y:S01]  /*7130*/  MUFU.EX2 R33, R33 ;  /* 0x0000002100217308 */ /* 0x000ee20000000800 */
[--C-:B------:R-:W-:Y:S02]  /*7140*/  FFMA2 R76, R76.F32x2.HI_LO, UR4.F32, R164.reuse.F32 ;  /* 0x000000044c4c7c49 */ /* 0x100fe400092000a4 */
[--C-:B------:R-:W-:Y:S02]  /*7150*/  FFMA2 R78, R78.F32x2.HI_LO, UR4.F32, R164.reuse.F32 ;  /* 0x000000044e4e7c49 */ /* 0x100fe400092000a4 */
[--C-:B------:R-:W-:Y:S02]  /*7160*/  FFMA2 R80, R80.F32x2.HI_LO, UR4.F32, R164.reuse.F32 ;  /* 0x0000000450507c49 */ /* 0x100fe400092000a4 */
[--C-:B------:R-:W-:Y:S01]  /*7170*/  FFMA2 R114, R114.F32x2.HI_LO, UR4.F32, R164.reuse.F32 ;  /* 0x0000000472727c49 */ /* 0x100fe200092000a4 */
[----:B------:R-:W4:Y:S01]  /*7180*/  MUFU.EX2 R35, R35 ;  /* 0x0000002300237308 */ /* 0x000f220000000800 */
[--C-:B------:R-:W-:Y:S01]  /*7190*/  FFMA2 R84, R84.F32x2.HI_LO, UR4.F32, R164.reuse.F32 ;  /* 0x0000000454547c49 */ /* 0x100fe200092000a4 */
[----:B--2---:R-:W-:Y:S01]  /*71a0*/  F2FP.BF16.F32.PACK_AB R4, R31, R30 ;  /* 0x0000001e1f04723e */ /* 0x004fe200000010ff */
[----:B------:R-:W-:-:S02]  /*71b0*/  FFMA2 R86, R86.F32x2.HI_LO, UR4.F32, R164.F32 ;  /* 0x0000000456567c49 */ /* 0x000fc400092000a4 */
[--C-:B------:R-:W-:Y:S02]  /*71c0*/  FFMA2 R88, R88.F32x2.HI_LO, UR4.F32, R164.reuse.F32 ;  /* 0x0000000458587c49 */ /* 0x100fe400092000a4 */
[--C-:B------:R-:W-:Y:S01]  /*71d0*/  FFMA2 R90, R90.F32x2.HI_LO, UR4.F32, R164.reuse.F32 ;  /* 0x000000045a5a7c49 */ /* 0x100fe200092000a4 */
[----:B------:R-:W-:Y:S01]  /*71e0*/  MUFU.EX2 R102, R102 ;  /* 0x0000006600667308 */ /* 0x000fe20000000800 */
[--C-:B------:R-:W-:Y:S01]  /*71f0*/  FFMA2 R92, R92.F32x2.HI_LO, UR4.F32, R164.reuse.F32 ;  /* 0x000000045c5c7c49 */ /* 0x100fe200092000a4 */
[----:B---3--:R-:W-:Y:S01]  /*7200*/  F2FP.BF16.F32.PACK_AB R5, R33, R32 ;  /* 0x000000202105723e */ /* 0x008fe200000010ff */
[--C-:B------:R-:W-:Y:S02]  /*7210*/  FFMA2 R94, R94.F32x2.HI_LO, UR4.F32, R164.reuse.F32 ;  /* 0x000000045e5e7c49 */ /* 0x100fe400092000a4 */
[--C-:B------:R-:W-:Y:S02]  /*7220*/  FFMA2 R96, R96.F32x2.HI_LO, UR4.F32, R164.reuse.F32 ;  /* 0x0000000460607c49 */ /* 0x100fe400092000a4 */
[--C-:B------:R-:W-:Y:S01]  /*7230*/  FFMA2 R98, R98.F32x2.HI_LO, UR4.F32, R164.reuse.F32 ;  /* 0x0000000462627c49 */ /* 0x100fe200092000a4 */
[----:B------:R-:W2:Y:S01]  /*7240*/  MUFU.EX2 R103, R103 ;  /* 0x0000006700677308 */ /* 0x000ea20000000800 */
[----:B----4-:R-:W-:Y:S01]  /*7250*/  F2FP.BF16.F32.PACK_AB R6, R35, R34 ;  /* 0x000000222306723e */ /* 0x010fe200000010ff */
[----:B------:R-:W-:-:S02]  /*7260*/  FFMA2 R68, R68.F32x2.HI_LO, UR4.F32, R164.F32 ;  /* 0x0000000444447c49 */ /* 0x000fc400092000a4 */
[--C-:B------:R-:W-:Y:S02]  /*7270*/  FFMA2 R38, R38.F32x2.HI_LO, UR4.F32, R164.reuse.F32 ;  /* 0x0000000426267c49 */ /* 0x100fe400092000a4 */
[--C-:B------:R-:W-:Y:S02]  /*7280*/  FFMA2 R40, R40.F32x2.HI_LO, UR4.F32, R164.reuse.F32 ;  /* 0x0000000428287c49 */ /* 0x100fe400092000a4 */
[----:B------:R-:W-:Y:S01]  /*7290*/  MUFU.EX2 R104, R104 ;  /* 0x0000006800687308 */ /* 0x000fe20000000800 */
[--C-:B------:R-:W-:Y:S02]  /*72a0*/  FFMA2 R74, R74.F32x2.HI_LO, UR4.F32, R164.reuse.F32 ;  /* 0x000000044a4a7c49 */ /* 0x100fe400092000a4 */
[--C-:B------:R-:W-:Y:S02]  /*72b0*/  FFMA2 R44, R44.F32x2.HI_LO, UR4.F32, R164.reuse.F32 ;  /* 0x000000042c2c7c49 */ /* 0x100fe400092000a4 */
[--C-:B------:R-:W-:Y:S02]  /*72c0*/  FFMA2 R46, R46.F32x2.HI_LO, UR4.F32, R164.reuse.F32 ;  /* 0x000000042e2e7c49 */ /* 0x100fe400092000a4 */
[--C-:B------:R-:W-:Y:S01]  /*72d0*/  FFMA2 R48, R48.F32x2.HI_LO, UR4.F32, R164.reuse.F32 ;  /* 0x0000000430307c49 */ /* 0x100fe200092000a4 */
[----:B------:R-:W3:Y:S01]  /*72e0*/  MUFU.EX2 R105, R105 ;  /* 0x0000006900697308 */ /* 0x000ee20000000800 */
[----:B--2---:R-:W-:Y:S01]  /*72f0*/  F2FP.BF16.F32.PACK_AB R7, R103, R102 ;  /* 0x000000666707723e */ /* 0x004fe200000010ff */
        /* <DEDUP_REMOVED lines=8> */
[----:B------:R-:W2:Y:S01]  /*7380*/  MUFU.EX2 R109, R109 ;  /* 0x0000006d006d7308 */ /* 0x000ea20000000800 */
[----:B---3--:R-:W-:Y:S01]  /*7390*/  F2FP.BF16.F32.PACK_AB R8, R105, R104 ;  /* 0x000000686908723e */ /* 0x008fe200000010ff */
        /* <DEDUP_REMOVED lines=22> */
[----:B------:R-:W-:Y:S02]  /*7500*/  IMAD.MOV.U32 R158, RZ, RZ, 0x1 ;  /* 0x00000001ff9e7424 */ /* 0x000fe400078e00ff */
[--C-:B------:R-:W-:Y:S01]  /*7510*/  FFMA2 R152, R162.F32x2.HI_LO, UR4.F32, R164.reuse.F32 ;  /* 0x00000004a2987c49 */ /* 0x100fe200092000a4 */
[----:B------:R-:W-:Y:S01]  /*7520*/  MUFU.EX2 R116, R116 ;  /* 0x0000007400747308 */ /* 0x000fe20000000800 */
[----:B------:R-:W-:Y:S01]  /*7530*/  FFMA2 R154, R160.F32x2.HI_LO, UR4.F32, R164.F32 ;  /* 0x00000004a09a7c49 */ /* 0x000fe200092000a4 */
[----:B------:R-:W-:Y:S01]  /*7540*/  LOP3.LUT R160, R148, 0x70, RZ, 0xfc, !PT ;  /* 0x0000007094a07812 */ /* 0x000fe200078efcff */
[----:B------:R-:W-:Y:S02]  /*7550*/  FADD2 R30, R30.F32x2.HI_LO, R104.F32x2.HI_LO ;  /* 0x000000681e1e724b */ /* 0x000fe40000000000 */
[----:B------:R-:W-:Y:S01]  /*7560*/  FADD2 R32, R32.F32x2.HI_LO, R108.F32x2.HI_LO ;  /* 0x0000006c2020724b */ /* 0x000fe20000000000 */
[----:B------:R-:W-:Y:S01]  /*7570*/  R2UR UR4, R160 ;  /* 0x00000000a00472ca */ /* 0x000fe200000e0000 */
[----:B------:R-:W-:Y:S01]  /*7580*/  FADD2 R34, R34.F32x2.HI_LO, R110.F32x2.HI_LO ;  /* 0x0000006e2222724b */ /* 0x000fe20000000000 */
[----:B------:R-:W1:Y:S01]  /*7590*/  MUFU.EX2 R117, R117 ;  /* 0x0000007500757308 */ /* 0x000e620000000800 */
[----:B--2---:R-:W-:Y:S01]  /*75a0*/  F2FP.BF16.F32.PACK_AB R11, R113, R112 ;  /* 0x00000070710b723e */ /* 0x004fe200000010ff */
[----:B------:R-:W-:-:S06]  /*75b0*/  FADD2 R102, R102.F32x2.HI_LO, R112.F32x2.HI_LO ;  /* 0x000000706666724b */ /* 0x000fcc0000000000 */
[----:B------:R-:W-:Y:S08]  /*75c0*/  MUFU.EX2 R118, R118 ;  /* 0x0000007600767308 */ /* 0x000ff00000000800 */
[----:B------:R-:W2:Y:S01]  /*75d0*/  MUFU.EX2 R119, R119 ;  /* 0x0000007700777308 */ /* 0x000ea20000000800 */
[----:B-1----:R-:W-:Y:S01]  /*75e0*/  F2FP.BF16.F32.PACK_AB R12, R117, R116 ;  /* 0x00000074750c723e */ /* 0x002fe200000010ff */
[----:B------:R-:W-:-:S06]  /*75f0*/  FADD2 R30, R30.F32x2.HI_LO, R116.F32x2.HI_LO ;  /* 0x000000741e1e724b */ /* 0x000fcc0000000000 */
[----:B------:R-:W-:Y:S08]  /*7600*/  MUFU.EX2 R120, R120 ;  /* 0x0000007800787308 */ /* 0x000ff00000000800 */
        /* <DEDUP_REMOVED lines=26> */
[----:B------:R-:W-:-:S03]  /*77b0*/  FADD2 R102, R102.F32x2.HI_LO, R130.F32x2.HI_LO ;  /* 0x000000826666724b */ /* 0x000fc60000000000 */
[----:B------:R2:W-:Y:S01]  /*77c0*/  STTM.x16 tmem[UR6], R4 ;  /* 0x00000004000079ed */ /* 0x0005e20008240006 */
[----:B------:R-:W-:Y:S02]  /*77d0*/  R2UR UR6, R157 ;  /* 0x000000009d0672ca */ /* 0x000fe400000e0000 */
[----:B------:R-:W-:Y:S08]  /*77e0*/  MUFU.EX2 R70, R70 ;  /* 0x0000004600467308 */ /* 0x000ff00000000800 */
[----:B------:R-:W3:Y:S01]  /*77f0*/  MUFU.EX2 R71, R71 ;  /* 0x0000004700477308 */ /* 0x000ee20000000800 */
[----:B-1----:R-:W-:-:S07]  /*7800*/  FADD2 R30, R30.F32x2.HI_LO, R100.F32x2.HI_LO ;  /* 0x000000641e1e724b */ /* 0x002fce0000000000 */
[----:B------:R-:W-:Y:S08]  /*7810*/  MUFU.EX2 R72, R72 ;  /* 0x0000004800487308 */ /* 0x000ff00000000800 */
[----:B------:R-:W1:Y:S01]  /*7820*/  MUFU.EX2 R73, R73 ;  /* 0x0000004900497308 */ /* 0x000e620000000800 */
[----:B---3--:R-:W-:-:S07]  /*7830*/  FADD2 R32, R32.F32x2.HI_LO, R70.F32x2.HI_LO ;  /* 0x000000462020724b */ /* 0x008fce0000000000 */
[----:B------:R-:W-:Y:S08]  /*7840*/  MUFU.EX2 R106, R106 ;  /* 0x0000006a006a7308 */ /* 0x000ff00000000800 */
[----:B------:R-:W3:Y:S01]  /*7850*/  MUFU.EX2 R107, R107 ;  /* 0x0000006b006b7308 */ /* 0x000ee20000000800 */
[----:B-1----:R-:W-:-:S07]  /*7860*/  FADD2 R34, R34.F32x2.HI_LO, R72.F32x2.HI_LO ;  /* 0x000000482222724b */ /* 0x002fce0000000000 */
[----:B------:R-:W-:Y:S01]  /*7870*/  MUFU.EX2 R76, R76 ;  /* 0x0000004c004c7308 */ /* 0x000fe20000000800 */
[----:B--2---:R-:W-:Y:S02]  /*7880*/  F2FP.BF16.F32.PACK_AB R4, R101, R100 ;  /* 0x000000646504723e */ /* 0x004fe400000010ff */
[----:B------:R-:W-:Y:S02]  /*7890*/  F2FP.BF16.F32.PACK_AB R5, R71, R70 ;  /* 0x000000464705723e */ /* 0x000fe400000010ff */
[----:B------:R-:W-:-:S03]  /*78a0*/  F2FP.BF16.F32.PACK_AB R6, R73, R72 ;  /* 0x000000484906723e */ /* 0x000fc600000010ff */
[----:B------:R-:W1:Y:S01]  /*78b0*/  MUFU.EX2 R77, R77 ;  /* 0x0000004d004d7308 */ /* 0x000e620000000800 */
[----:B---3--:R-:W-:Y:S01]  /*78c0*/  F2FP.BF16.F32.PACK_AB R7, R107, R106 ;  /* 0x0000006a6b07723e */ /* 0x008fe200000010ff */
        /* <DEDUP_REMOVED lines=116> */
[----:B------:R-:W3:Y:S02]  /*8010*/  FENCE.VIEW.ASYNC.T ;  /* 0x00000000000073c6 */ /* 0x000ee40000000200 */
[----:B---3--:R3:W-:Y:S01]  /*8020*/  SYNCS.ARRIVE.TRANS64.ART0 RZ, [UR5+0xa0], R158 ;  /* 0x0000a09effff79a7 */ /* 0x0087e20008500005 */
[----:B------:R-:W-:Y:S08]  /*8030*/  MUFU.EX2 R52, R52 ;  /* 0x0000003400347308 */ /* 0x000ff00000000800 */
[----:B------:R-:W4:Y:S01]  /*8040*/  MUFU.EX2 R53, R53 ;  /* 0x0000003500357308 */ /* 0x000f220000000800 */
[----:B-1----:R-:W-:-:S07]  /*8050*/  FADD2 R30, R30.F32x2.HI_LO, R36.F32x2.HI_LO ;  /* 0x000000241e1e724b */ /* 0x002fce0000000000 */
[----:B------:R-:W-:Y:S08]  /*8060*/  MUFU.EX2 R54, R54 ;  /* 0x0000003600367308 */ /* 0x000ff00000000800 */
[----:B------:R-:W1:Y:S01]  /*8070*/  MUFU.EX2 R55, R55 ;  /* 0x0000003700377308 */ /* 0x000e620000000800 */
[----:B----4-:R-:W-:-:S07]  /*8080*/  FADD2 R32, R32.F32x2.HI_LO, R52.F32x2.HI_LO ;  /* 0x000000342020724b */ /* 0x010fce0000000000 */
[----:B------:R-:W-:Y:S08]  /*8090*/  MUFU.EX2 R42, R42 ;  /* 0x0000002a002a7308 */ /* 0x000ff00000000800 */
[----:B------:R-:W4:Y:S01]  /*80a0*/  MUFU.EX2 R43, R43 ;  /* 0x0000002b002b7308 */ /* 0x000f220000000800 */
[----:B-1----:R-:W-:-:S07]  /*80b0*/  FADD2 R34, R34.F32x2.HI_LO, R54.F32x2.HI_LO ;  /* 0x000000362222724b */ /* 0x002fce0000000000 */
[----:B------:R-:W-:Y:S01]  /*80c0*/  MUFU.EX2 R56, R56 ;  /* 0x0000003800387308 */ /* 0x000fe20000000800 */
[----:B--2---:R-:W-:Y:S02]  /*80d0*/  F2FP.BF16.F32.PACK_AB R4, R37, R36 ;  /* 0x000000242504723e */ /* 0x004fe400000010ff */
[----:B------:R-:W-:Y:S02]  /*80e0*/  F2FP.BF16.F32.PACK_AB R5, R53, R52 ;  /* 0x000000343505723e */ /* 0x000fe400000010ff */
[----:B------:R-:W-:-:S03]  /*80f0*/  F2FP.BF16.F32.PACK_AB R6, R55, R54 ;  /* 0x000000363706723e */ /* 0x000fc600000010ff */
[----:B------:R-:W1:Y:S01]  /*8100*/  MUFU.EX2 R57, R57 ;  /* 0x0000003900397308 */ /* 0x000e620000000800 */
[----:B----4-:R-:W-:Y:S01]  /*8110*/  F2FP.BF16.F32.PACK_AB R7, R43, R42 ;  /* 0x0000002a2b07723e */ /* 0x010fe200000010ff */
        /* <DEDUP_REMOVED lines=40> */
[----:B------:R-:W-:-:S04]  /*83a0*/  FADD2 R32, R32.F32x2.HI_LO, R150.F32x2.HI_LO ;  /* 0x000000962020724b */ /* 0x000fc80000000000 */
[----:B------:R-:W-:Y:S02]  /*83b0*/  FADD2 R30, R30.F32x2.HI_LO, R32.F32x2.HI_LO ;  /* 0x000000201e1e724b */ /* 0x000fe40000000000 */
[----:B------:R-:W-:Y:S08]  /*83c0*/  MUFU.EX2 R154, R154 ;  /* 0x0000009a009a7308 */ /* 0x000ff00000000800 */
[----:B------:R-:W2:Y:S01]  /*83d0*/  MUFU.EX2 R155, R155 ;  /* 0x0000009b009b7308 */ /* 0x000ea20000000800 */
[----:B-1----:R-:W-:Y:S01]  /*83e0*/  F2FP.BF16.F32.PACK_AB R18, R153, R152 ;  /* 0x000000989912723e */ /* 0x002fe200000010ff */
[----:B------:R-:W-:Y:S01]  /*83f0*/  FADD2 R34, R34.F32x2.HI_LO, R152.F32x2.HI_LO ;  /* 0x000000982222724b */ /* 0x000fe20000000000 */
[----:B--2---:R-:W-:Y:S01]  /*8400*/  F2FP.BF16.F32.PACK_AB R19, R155, R154 ;  /* 0x0000009a9b13723e */ /* 0x004fe200000010ff */
[----:B------:R-:W-:-:S03]  /*8410*/  FADD2 R102, R102.F32x2.HI_LO, R154.F32x2.HI_LO ;  /* 0x0000009a6666724b */ /* 0x000fc60000000000 */
[----:B------:R3:W-:Y:S01]  /*8420*/  STTM.x16 tmem[UR4], R4 ;  /* 0x00000004000079ed */ /* 0x0007e20008240004 */
[----:B------:R-:W-:Y:S01]  /*8430*/  ULOP3.LUT UR4, UR9, 0x1, URZ, 0x3c, !UPT ;  /* 0x0000000109047892 */ /* 0x000fe2000f8e3cff */
[----:B------:R-:W1:Y:S02]  /*8440*/  FENCE.VIEW.ASYNC.T ;  /* 0x00000000000073c6 */ /* 0x000e640000000200 */
[----:B-1----:R-:W-:Y:S01]  /*8450*/  NOP ;  /* 0x0000000000007918 */ /* 0x002fe20000000000 */
[----:B------:R-:W-:Y:S01]  /*8460*/  USHF.L.U32 UR4, UR4, 0x1f, URZ ;  /* 0x0000001f04047899 */ /* 0x000fe200080006ff */
[----:B------:R3:W-:Y:S01]  /*8470*/  @P0 SYNCS.ARRIVE.TRANS64.ART0 RZ, [UR5+0xb0], R158 ;  /* 0x0000b09effff09a7 */ /* 0x0007e20008500005 */
[----:B------:R-:W-:-:S04]  /*8480*/  FADD2 R34, R34.F32x2.HI_LO, R102.F32x2.HI_LO ;  /* 0x000000662222724b */ /* 0x000fc80000000000 */
[----:B------:R-:W-:Y:S02]  /*8490*/  IMAD.U32 R159, RZ, RZ, UR4 ;  /* 0x00000004ff9f7e24 */ /* 0x000fe4000f8e00ff */
[----:B------:R-:W-:Y:S02]  /*84a0*/  FADD2 R30, R30.F32x2.HI_LO, R34.F32x2.HI_LO ;  /* 0x000000221e1e724b */ /* 0x000fe40000000000 */
[----:B------:R-:W1:Y:S02]  /*84b0*/  SYNCS.PHASECHK.TRANS64.TRYWAIT P0, [UR8], R159 ;  /* 0x0000009fff0075a7 */ /* 0x000e640008001108 */
[----:B-1-3--:R-:W-:Y:S05]  /*84c0*/  @!P0 BRA `(.L_x_49) ;  /* 0x0000004c00e88947 */ /* 0x00afea0003800000 */
.L_x_120:
[----:B------:R-:W-:Y:S01]  /*84d0*/  FADD R171, R30, R31 ;  /* 0x0000001f1eab7221 */ /* 0x000fe20000000000 */
[----:B------:R-:W-:Y:S06]  /*84e0*/  BRA.U !UP0, `(.L_x_50) ;  /* 0x0000001d08f87547 */ /* 0x000fec000b800000 */
[----:B------:R-:W2:Y:S01]  /*84f0*/  LDCU UR5, c[0x0][0x600] ;  /* 0x0000c000ff0577ac */ /* 0x000ea20008000800 */
[----:B------:R-:W-:Y:S01]  /*8500*/  UMOV UR11, URZ ;  /* 0x000000ff000b7c82 */ /* 0x000fe20008000000 */
.L_x_53:
[----:B------:R-:W-:Y:S01]  /*8510*/  UMOV UR6, UR16 ;  /* 0x0000001000067c82 */ /* 0x000fe20008000000 */
[----:B------:R-:W-:Y:S01]  /*8520*/  USHF.L.U32 UR4, UR10, 0x1f, URZ ;  /* 0x0000001f0a047899 */ /* 0x000fe200080006ff */
[----:B------:R-:W-:Y:S01]  /*8530*/  R2UR UR7, R148 ;  /* 0x00000000940772ca */ /* 0x000fe200000e0000 */
[----:B------:R-:W-:-:S04]  /*8540*/  @!UP2 UIADD3 UR6, UPT, UPT, UR12, URZ, URZ ;  /* 0x000000ff0c06a290 */ /* 0x000fc8000fffe0ff */
[----:B------:R-:W-:-:S05]  /*8550*/  MOV R4, UR4 ;  /* 0x0000000400047c02 */ /* 0x000fca0008000f00 */
[----:B------:R-:W3:Y:S02]  /*8560*/  SYNCS.PHASECHK.TRANS64.TRYWAIT P0, [UR6+0x90], R4 ;  /* 0x00009004ff0075a7 */ /* 0x000ee40008001106 */
[----:B---3--:R-:W-:Y:S05]  /*8570*/  @!P0 BRA `(.L_x_51) ;  /* 0x0000004c00d88947 */ /* 0x008fea0003800000 */
.L_x_122:
[----:B------:R-:W4:Y:S01]  /*8580*/  LDTM.x32 R100, tmem[UR7] ;  /* 0x00000007006479ee */ /* 0x000f2200082c0000 */
[----:B------:R-:W-:Y:S01]  /*8590*/  R2UR UR4, R145 ;  /* 0x00000000910472ca */ /* 0x000fe200000e0000 */
[----:B------:R-:W-:Y:S01]  /*85a0*/  IMAD.MOV.U32 R173, RZ, RZ, 0x3d9df09d ;  /* 0x3d9df09dffad7424 */ /* 0x000fe200078e00ff */
[----:B------:R-:W-:-:S11]  /*85b0*/  R2UR UR7, R149 ;  /* 0x00000000950772ca */ /* 0x000fd600000e0000 */
[----:B------:R-:W5:Y:S01]  /*85c0*/  LDTM.x32 R68, tmem[UR4] ;  /* 0x00000004004479ee */ /* 0x000f6200082c0000 */
[----:B------:R-:W-:Y:S01]  /*85d0*/  R2UR UR4, R156 ;  /* 0x000000009c0472ca */ /* 0x000fe200000e0000 */
[----:B------:R-:W1:Y:S01]  /*85e0*/  LDTM.x32 R36, tmem[UR7] ;  /* 0x00000007002479ee */ /* 0x000e6200082c0000 */
[----:B----4-:R-:W-:Y:S02]  /*85f0*/  FMNMX3 R136, R170, R100, R101, !PT ;  /* 0x00000064aa887276 */ /* 0x010fe40007800065 */
[----:B------:R-:W-:Y:S02]  /*8600*/  FMNMX R133, R102, R103, !PT ;  /* 0x0000006766857209 */ /* 0x000fe40007800000 */
[----:B------:R-:W-:-:S07]  /*8610*/  FMNMX R132, R104, R105, !PT ;  /* 0x0000006968847209 */ /* 0x000fce0007800000 */
[----:B-1-3--:R-:W1:Y:S01]  /*8620*/  LDTM.x32 R4, tmem[UR4] ;  /* 0x00000004000479ee */ /* 0x00ae6200082c0000 */
[----:B------:R-:W-:Y:S02]  /*8630*/  FMNMX R161, R106, R107, !PT ;  /* 0x0000006b6aa17209 */ /* 0x000fe40007800000 */
        /* <DEDUP_REMOVED lines=12> */
[----:B-----5:R-:W-:Y:S02]  /*8700*/  FMNMX3 R136, R136, R68, R69, !PT ;  /* 0x0000004488887276 */ /* 0x020fe40007800045 */
        /* <DEDUP_REMOVED lines=31> */
[----:B-1----:R-:W-:Y:S02]  /*8900*/  FMNMX3 R136, R136, R4, R5, !PT ;  /* 0x0000000488887276 */ /* 0x002fe40007800005 */
        /* <DEDUP_REMOVED lines=15> */
[----:B------:R-:W-:Y:S02]  /*8a00*/  FMNMX R133, R136, R133, !PT ;  /* 0x0000008588857209 */ /* 0x000fe40007800000 */
[----:B------:R-:W-:Y:S02]  /*8a10*/  R2UR UR4, R149 ;  /* 0x00000000950472ca */ /* 0x000fe400000e0000 */
[----:B------:R-:W-:-:S04]  /*8a20*/  FMNMX3 R161, R133, R132, R161, !PT ;  /* 0x0000008485a17276 */ /* 0x000fc800078000a1 */
[----:B------:R-:W-:-:S04]  /*8a30*/  FSETP.NEU.AND P0, PT, R161, -INF , PT ;  /* 0xff800000a100780b */ /* 0x000fc80003f0d000 */
[----:B------:R-:W-:Y:S02]  /*8a40*/  FSEL R133, R161, RZ, P0 ;  /* 0x000000ffa1857208 */ /* 0x000fe40000000000 */
[----:B------:R-:W-:-:S03]  /*8a50*/  ELECT P0, URZ, PT ;  /* 0x0000000000ff782f */ /* 0x000fc60003800000 */
[----:B------:R-:W-:-:S04]  /*8a60*/  FADD R172, -R133, R170 ;  /* 0x000000aa85ac7221 */ /* 0x000fc80000000100 */
[----:B--2---:R-:W-:-:S05]  /*8a70*/  FMUL R172, R172, UR5 ;  /* 0x00000005acac7c20 */ /* 0x004fca0008400000 */
[----:B------:R-:W-:Y:S02]  /*8a80*/  FSETP.GE.AND P1, PT, R172, -8, PT ;  /* 0xc1000000ac00780b */ /* 0x000fe40003f26000 */
[----:B------:R-:W1:Y:S02]  /*8a90*/  MUFU.EX2 R172, R172 ;  /* 0x000000ac00ac7308 */ /* 0x000e640000000800 */
[C---:B------:R-:W-:Y:S02]  /*8aa0*/  FSEL R174, R170.reuse, R133, P1 ;  /* 0x00000085aaae7208 */ /* 0x040fe40000800000 */
[----:B------:R-:W-:-:S03]  /*8ab0*/  FSEL R170, R170, R161, P1 ;  /* 0x000000a1aaaa7208 */ /* 0x000fc60000800000 */
[----:B------:R-:W-:-:S04]  /*8ac0*/  FFMA R174, -R174, UR5, RZ ;  /* 0x00000005aeae7c23 */ /* 0x000fc800080001ff */
[--C-:B------:R-:W-:Y:S02]  /*8ad0*/  FFMA2 R80, R80.F32x2.HI_LO, UR5.F32, R174.reuse.F32 ;  /* 0x0000000550507c49 */ /* 0x100fe400092000ae */
[--C-:B------:R-:W-:Y:S02]  /*8ae0*/  FFMA2 R132, R100.F32x2.HI_LO, UR5.F32, R174.reuse.F32 ;  /* 0x0000000564847c49 */ /* 0x100fe400092000ae */
[--C-:B------:R-:W-:Y:S01]  /*8af0*/  FFMA2 R136, R102.F32x2.HI_LO, UR5.F32, R174.reuse.F32 ;  /* 0x0000000566887c49 */ /* 0x100fe200092000ae */
[----:B------:R-:W-:Y:S01]  /*8b00*/  FMNMX R80, R80, -127, !PT ;  /* 0xc2fe000050507809 */ /* 0x000fe20007800000 */
[--C-:B------:R-:W-:Y:S01]  /*8b10*/  FFMA2 R138, R104.F32x2.HI_LO, UR5.F32, R174.reuse.F32 ;  /* 0x00000005688a7c49 */ /* 0x100fe200092000ae */
[----:B------:R-:W-:Y:S01]  /*8b20*/  FMNMX R81, R81, -127, !PT ;  /* 0xc2fe000051517809 */ /* 0x000fe20007800000 */
[--C-:B------:R-:W-:Y:S01]  /*8b30*/  FFMA2 R142, R106.F32x2.HI_LO, UR5.F32, R174.reuse.F32 ;  /* 0x000000056a8e7c49 */ /* 0x100fe200092000ae */
[----:B------:R-:W-:Y:S01]  /*8b40*/  MUFU.EX2 R132, R132 ;  /* 0x0000008400847308 */ /* 0x000fe20000000800 */
[----:B------:R-:W-:-:S02]  /*8b50*/  FFMA2 R146, R108.F32x2.HI_LO, UR5.F32, R174.F32 ;  /* 0x000000056c927c49 */ /* 0x000fc400092000ae */
[----:B------:R-:W-:Y:S02]  /*8b60*/  IMAD.U32 R105, RZ, RZ, UR15 ;  /* 0x0000000fff697e24 */ /* 0x000fe4000f8e00ff */
[--C-:B------:R-:W-:Y:S01]  /*8b70*/  FFMA2 R150, R110.F32x2.HI_LO, UR5.F32, R174.reuse.F32 ;  /* 0x000000056e967c49 */ /* 0x100fe200092000ae */
[----:B-1----:R-:W-:Y:S01]  /*8b80*/  FSEL R172, R172, 1, !P1 ;  /* 0x3f800000acac7808 */ /* 0x002fe20004800000 */
[--C-:B------:R-:W-:Y:S02]  /*8b90*/  FFMA2 R152, R112.F32x2.HI_LO, UR5.F32, R174.reuse.F32 ;  /* 0x0000000570987c49 */ /* 0x100fe400092000ae */
[----:B------:R-:W-:Y:S02]  /*8ba0*/  IMAD.U32 R108, RZ, RZ, UR13 ;  /* 0x0000000dff6c7e24 */ /* 0x000fe4000f8e00ff */
[--C-:B------:R-:W-:Y:S01]  /*8bb0*/  FFMA2 R154, R114.F32x2.HI_LO, UR5.F32, R174.reuse.F32 ;  /* 0x00000005729a7c49 */ /* 0x100fe200092000ae */
[----:B------:R-:W1:Y:S01]  /*8bc0*/  MUFU.EX2 R133, R133 ;  /* 0x0000008500857308 */ /* 0x000e620000000800 */
[----:B------:R-:W-:Y:S01]  /*8bd0*/  FFMA2 R116, R116.F32x2.HI_LO, UR5.F32, R174.F32 ;  /* 0x0000000574747c49 */ /* 0x000fe200092000ae */
[----:B------:R-:W-:Y:S01]  /*8be0*/  LOP3.LUT R105, R105, 0x7f, R134, 0xf8, !PT ;  /* 0x0000007f69697812 */ /* 0x000fe200078ef886 */
[----:B------:R-:W-:-:S02]  /*8bf0*/  FFMA2 R118, R118.F32x2.HI_LO, UR5.F32, R174.F32 ;  /* 0x0000000576767c49 */ /* 0x000fc400092000ae */
[--C-:B------:R-:W-:Y:S01]  /*8c00*/  FFMA2 R120, R120.F32x2.HI_LO, UR5.F32, R174.reuse.F32 ;  /* 0x0000000578787c49 */ /* 0x100fe200092000ae */
[----:B------:R-:W-:Y:S01]  /*8c10*/  LEA R105, R105, UR12, 0x2 ;  /* 0x0000000c69697c11 */ /* 0x000fe2000f8e10ff */
[--C-:B------:R-:W-:Y:S01]  /*8c20*/  FFMA2 R122, R122.F32x2.HI_LO, UR5.F32, R174.reuse.F32 ;  /* 0x000000057a7a7c49 */ /* 0x100fe200092000ae */
[----:B------:R-:W-:Y:S01]  /*8c30*/  MUFU.EX2 R136, R136 ;  /* 0x0000008800887308 */ /* 0x000fe20000000800 */
[--C-:B------:R-:W-:Y:S02]  /*8c40*/  FFMA2 R124, R124.F32x2.HI_LO, UR5.F32, R174.reuse.F32 ;  /* 0x000000057c7c7c49 */ /* 0x100fe400092000ae */
[--C-:B------:R-:W-:Y:S01]  /*8c50*/  FFMA2 R126, R126.F32x2.HI_LO, UR5.F32, R174.reuse.F32 ;  /* 0x000000057e7e7c49 */ /* 0x100fe200092000ae */
[----:B------:R2:W-:Y:S01]  /*8c60*/  STS [R105+0x15c], R172 ;  /* 0x00015cac69007388 */ /* 0x0005e20000000800 */
[--C-:B------:R-:W-:Y:S02]  /*8c70*/  FFMA2 R128, R128.F32x2.HI_LO, UR5.F32, R174.reuse.F32 ;  /* 0x0000000580807c49 */ /* 0x100fe400092000ae */
[--C-:B------:R-:W-:Y:S01]  /*8c80*/  FFMA2 R130, R130.F32x2.HI_LO, UR5.F32, R174.reuse.F32 ;  /* 0x0000000582827c49 */ /* 0x100fe200092000ae */
[----:B------:R-:W3:Y:S01]  /*8c90*/  MUFU.EX2 R137, R137 ;  /* 0x0000008900897308 */ /* 0x000ee20000000800 */
[----:B------:R-:W-:Y:S01]  /*8ca0*/  FADD2.RM R158, R80.F32x2.HI_LO, 12582912 ;  /* 0x4b400000509e744b */ /* 0x000fe20000204000 */
[----:B-1----:R-:W-:Y:S01]  /*8cb0*/  F2FP.BF16.F32.PACK_AB R100, R133, R132 ;  /* 0x000000848564723e */ /* 0x002fe200000010ff */
[----:B------:R-:W-:-:S02]  /*8cc0*/  FFMA2 R68, R68.F32x2.HI_LO, UR5.F32, R174.F32 ;  /* 0x0000000544447c49 */ /* 0x000fc400092000ae */
[----:B------:R-:W-:Y:S02]  /*8cd0*/  FADD2 R162, R158.F32x2.HI_LO, -12582912 ;  /* 0xcb4000009ea2744b */ /* 0x000fe40000200000 */
[----:B------:R-:W-:Y:S01]  /*8ce0*/  FFMA2 R70, R70.F32x2.HI_LO, UR5.F32, R174.F32 ;  /* 0x0000000546467c49 */ /* 0x000fe200092000ae */
[----:B------:R-:W-:Y:S01]  /*8cf0*/  MUFU.EX2 R138, R138 ;  /* 0x0000008a008a7308 */ /* 0x000fe20000000800 */
[----:B------:R-:W-:Y:S02]  /*8d00*/  FADD2 R162, R80.F32x2.HI_LO, -R162.F32x2.HI_LO ;  /* 0x800000a250a2724b */ /* 0x000fe40000000000 */
[--C-:B------:R-:W-:Y:S02]  /*8d10*/  FFMA2 R80, R82.F32x2.HI_LO, UR5.F32, R174.reuse.F32 ;  /* 0x0000000552507c49 */ /* 0x100fe400092000ae */
[----:B------:R-:W-:Y:S02]  /*8d20*/  FFMA2 R82, R162.F32x2.HI_LO, R173.F32, 0.22756439447402954102 ;  /* 0x3e6906a4a2527449 */ /* 0x000fe400012000ad */
[--C-:B------:R-:W-:Y:S01]  /*8d30*/  FFMA2 R72, R72.F32x2.HI_LO, UR5.F32, R174.reuse.F32 ;  /* 0x0000000548487c49 */ /* 0x100fe200092000ae */
[----:B------:R-:W1:Y:S01]  /*8d40*/  MUFU.EX2 R139, R139 ;  /* 0x0000008b008b7308 */ /* 0x000e620000000800 */
[----:B---3--:R-:W-:Y:S01]  /*8d50*/  F2FP.BF16.F32.PACK_AB R101, R137, R136 ;  /* 0x000000888965723e */ /* 0x008fe200000010ff */
[--C-:B------:R-:W-:Y:S01]  /*8d60*/  FFMA2 R74, R74.F32x2.HI_LO, UR5.F32, R174.reuse.F32 ;  /* 0x000000054a4a7c49 */ /* 0x100fe200092000ae */
[----:B------:R-:W-:Y:S01]  /*8d70*/  FMNMX R80, R80, -127, !PT ;  /* 0xc2fe000050507809 */ /* 0x000fe20007800000 */
[--C-:B------:R-:W-:Y:S01]  /*8d80*/  FFMA2 R76, R76.F32x2.HI_LO, UR5.F32, R174.reuse.F32 ;  /* 0x000000054c4c7c49 */ /* 0x100fe200092000ae */
[----:B------:R-:W-:Y:S01]  /*8d90*/  FMNMX R81, R81, -127, !PT ;  /* 0xc2fe000051517809 */ /* 0x000fe20007800000 */
[----:B------:R-:W-:-:S02]  /*8da0*/  FFMA2 R78, R78.F32x2.HI_LO, UR5.F32, R174.F32 ;  /* 0x000000054e4e7c49 */ /* 0x000fc400092000ae */
[----:B------:R-:W-:Y:S01]  /*8db0*/  MUFU.EX2 R142, R142 ;  /* 0x0000008e008e7308 */ /* 0x000fe20000000800 */
[--C-:B------:R-:W-:Y:S02]  /*8dc0*/  FFMA2 R94, R94.F32x2.HI_LO, UR5.F32, R174.reuse.F32 ;  /* 0x000000055e5e7c49 */ /* 0x100fe400092000ae */
[--C-:B------:R-:W-:Y:S02]  /*8dd0*/  FFMA2 R168, R90.F32x2.HI_LO, UR5.F32, R174.reuse.F32 ;  /* 0x000000055aa87c49 */ /* 0x100fe400092000ae */
[--C-:B------:R-:W-:Y:S02]  /*8de0*/  FFMA2 R92, R92.F32x2.HI_LO, UR5.F32, R174.reuse.F32 ;  /* 0x000000055c5c7c49 */ /* 0x100fe400092000ae */
[--C-:B------:R-:W-:Y:S01]  /*8df0*/  FFMA2 R90, R52.F32x2.HI_LO, UR5.F32, R174.reuse.F32 ;  /* 0x00000005345a7c49 */ /* 0x100fe200092000ae */
[----:B------:R-:W3:Y:S01]  /*8e00*/  MUFU.EX2 R143, R143 ;  /* 0x0000008f008f7308 */ /* 0x000ee20000000800 */
[----:B-1----:R-:W-:Y:S01]  /*8e10*/  F2FP.BF16.F32.PACK_AB R102, R139, R138 ;  /* 0x0000008a8b66723e */ /* 0x002fe200000010ff */
[----:B------:R-:W-:-:S02]  /*8e20*/  FFMA2 R164, R64.F32x2.HI_LO, UR5.F32, R174.F32 ;  /* 0x0000000540a47c49 */ /* 0x000fc400092000ae */
[--C-:B------:R-:W-:Y:S02]  /*8e30*/  FFMA2 R166, R66.F32x2.HI_LO, UR5.F32, R174.reuse.F32 ;  /* 0x0000000542a67c49 */ /* 0x100fe400092000ae */
[--C-:B------:R-:W-:Y:S01]  /*8e40*/  FFMA2 R52, R4.F32x2.HI_LO, UR5.F32, R174.reuse.F32 ;  /* 0x0000000504347c49 */ /* 0x100fe200092000ae */
[----:B------:R-:W-:Y:S01]  /*8e50*/  FMNMX R164, R164, -127, !PT ;  /* 0xc2fe0000a4a47809 */ /* 0x000fe20007800000 */
[----:B------:R-:W-:Y:S01]  /*8e60*/  MUFU.EX2 R146, R146 ;  /* 0x0000009200927308 */ /* 0x000fe20000000800 */
[--C-:B------:R-:W-:Y:S01]  /*8e70*/  FFMA2 R64, R14.F32x2.HI_LO, UR5.F32, R174.reuse.F32 ;  /* 0x000000050e407c49 */ /* 0x100fe200092000ae */
[----:B------:R-:W-:Y:S01]  /*8e80*/  FMNMX R165, R165, -127, !PT ;  /* 0xc2fe0000a5a57809 */ /* 0x000fe20007800000 */
[--C-:B------:R-:W-:Y:S01]  /*8e90*/  FFMA2 R66, R16.F32x2.HI_LO, UR5.F32, R174.reuse.F32 ;  /* 0x0000000510427c49 */ /* 0x100fe200092000ae */
[----:B------:R-:W-:Y:S01]  /*8ea0*/  FMNMX R166, R166, -127, !PT ;  /* 0xc2fe0000a6a67809 */ /* 0x000fe20007800000 */
[--C-:B------:R-:W-:Y:S01]  /*8eb0*/  FFMA2 R48, R48.F32x2.HI_LO, UR5.F32, R174.reuse.F32 ;  /* 0x0000000530307c49 */ /* 0x100fe200092000ae */
[----:B------:R-:W-:Y:S01]  /*8ec0*/  FMNMX R167, R167, -127, !PT ;  /* 0xc2fe0000a7a77809 */ /* 0x000fe20007800000 */
[--C-:B------:R-:W-:Y:S01]  /*8ed0*/  FFMA2 R50, R50.F32x2.HI_LO, UR5.F32, R174.reuse.F32 ;  /* 0x0000000532327c49 */ /* 0x100fe200092000ae */
[----:B------:R-:W1:Y:S01]  /*8ee0*/  MUFU.EX2 R147, R147 ;  /* 0x0000009300937308 */ /* 0x000e620000000800 */
[----:B---3--:R-:W-:Y:S01]  /*8ef0*/  F2FP.BF16.F32.PACK_AB R103, R143, R142 ;  /* 0x0000008e8f67723e */ /* 0x008fe200000010ff */
[----:B------:R-:W-:-:S02]  /*8f00*/  FFMA2 R38, R38.F32x2.HI_LO, UR5.F32, R174.F32 ;  /* 0x0000000526267c49 */ /* 0x000fc400092000ae */
[----:B------:R-:W-:Y:S01]  /*8f10*/  FMNMX R50, R50, -127, !PT ;  /* 0xc2fe000032327809 */ /* 0x000fe20007800000 */
[--C-:B------:R-:W-:Y:S01]  /*8f20*/  FFMA2 R40, R40.F32x2.HI_LO, UR5.F32, R174.reuse.F32 ;  /* 0x0000000528287c49 */ /* 0x100fe200092000ae */
[----:B------:R-:W-:Y:S01]  /*8f30*/  FMNMX R51, R51, -127, !PT ;  /* 0xc2fe000033337809 */ /* 0x000fe20007800000 */
[--C-:B------:R-:W-:Y:S01]  /*8f40*/  FFMA2 R42, R42.F32x2.HI_LO, UR5.F32, R174.reuse.F32 ;  /* 0x000000052a2a7c49 */ /* 0x100fe200092000ae */
[----:B------:R-:W-:Y:S01]  /*8f50*/  MUFU.EX2 R150, R150 ;  /* 0x0000009600967308 */ /* 0x000fe20000000800 */
[--C-:B------:R-:W-:Y:S02]  /*8f60*/  FFMA2 R46, R46.F32x2.HI_LO, UR5.F32, R174.reuse.F32 ;  /* 0x000000052e2e7c49 */ /* 0x100fe400092000ae */
[--C-:B------:R-:W-:Y:S02]  /*8f70*/  FFMA2 R56, R56.F32x2.HI_LO, UR5.F32, R174.reuse.F32 ;  /* 0x0000000538387c49 */ /* 0x100fe400092000ae */
[--C-:B------:R-:W-:Y:S02]  /*8f80*/  FFMA2 R20, R20.F32x2.HI_LO, UR5.F32, R174.reuse.F32 ;  /* 0x0000000514147c49 */ /* 0x100fe400092000ae */
[--C-:B------:R-:W-:Y:S01]  /*8f90*/  FFMA2 R22, R22.F32x2.HI_LO, UR5.F32, R174.reuse.F32 ;  /* 0x0000000516167c49 */ /* 0x100fe200092000ae */
[----:B------:R-:W2:Y:S01]  /*8fa0*/  MUFU.EX2 R151, R151 ;  /* 0x0000009700977308 */ /* 0x000ea20000000800 */
[----:B-1----:R-:W-:Y:S01]  /*8fb0*/  F2FP.BF16.F32.PACK_AB R104, R147, R146 ;  /* 0x000000929368723e */ /* 0x002fe200000010ff */
[----:B------:R-:W-:-:S02]  /*8fc0*/  FFMA2 R24, R24.F32x2.HI_LO, UR5.F32, R174.F32 ;  /* 0x0000000518187c49 */ /* 0x000fc400092000ae */
[--C-:B------:R-:W-:Y:S02]  /*8fd0*/  FFMA2 R26, R26.F32x2.HI_LO, UR5.F32, R174.reuse.F32 ;  /* 0x000000051a1a7c49 */ /* 0x100fe400092000ae */
[--C-:B------:R-:W-:Y:S02]  /*8fe0*/  FFMA2 R28, R28.F32x2.HI_LO, UR5.F32, R174.reuse.F32 ;  /* 0x000000051c1c7c49 */ /* 0x100fe400092000ae */
[----:B------:R-:W-:Y:S01]  /*8ff0*/  MUFU.EX2 R152, R152 ;  /* 0x0000009800987308 */ /* 0x000fe20000000800 */
[--C-:B------:R-:W-:Y:S02]  /*9000*/  FFMA2 R30, R30.F32x2.HI_LO, UR5.F32, R174.reuse.F32 ;  /* 0x000000051e1e7c49 */ /* 0x100fe400092000ae */
[--C-:B------:R-:W-:Y:S02]  /*9010*/  FFMA2 R32, R32.F32x2.HI_LO, UR5.F32, R174.reuse.F32 ;  /* 0x0000000520207c49 */ /* 0x100fe400092000ae */
[----:B------:R-:W-:-:S03]  /*9020*/  FFMA2 R34, R34.F32x2.HI_LO, UR5.F32, R174.F32 ;  /* 0x0000000522227c49 */ /* 0x000fc600092000ae */
[----:B------:R-:W1:Y:S01]  /*9030*/  MUFU.EX2 R153, R153 ;  /* 0x0000009900997308 */ /* 0x000e620000000800 */
[----:B--2---:R-:W-:-:S07]  /*9040*/  F2FP.BF16.F32.PACK_AB R105, R151, R150 ;  /* 0x000000969769723e */ /* 0x004fce00000010ff */
[----:B------:R-:W-:Y:S08]  /*9050*/  MUFU.EX2 R154, R154 ;  /* 0x0000009a009a7308 */ /* 0x000ff00000000800 */
[----:B------:R-:W2:Y:S01]  /*9060*/  MUFU.EX2 R155, R155 ;  /* 0x0000009b009b7308 */ /* 0x000ea20000000800 */
[----:B-1----:R-:W-:-:S07]  /*9070*/  F2FP.BF16.F32.PACK_AB R106, R153, R152 ;  /* 0x00000098996a723e */ /* 0x002fce00000010ff */
[----:B------:R-:W-:Y:S08]  /*9080*/  MUFU.EX2 R116, R116 ;  /* 0x0000007400747308 */ /* 0x000ff00000000800 */
[----:B------:R-:W1:Y:S01]  /*9090*/  MUFU.EX2 R117, R117 ;  /* 0x0000007500757308 */ /* 0x000e620000000800 */
[----:B------:R1:W-:Y:S06]  /*90a0*/  BAR.ARV R108, 0x40 ;  /* 0x0001006c0000751d */ /* 0x0003ec0000002000 */
[----:B--2---:R-:W-:Y:S01]  /*90b0*/  F2FP.BF16.F32.PACK_AB R107, R155, R154 ;  /* 0x0000009a9b6b723e */ /* 0x004fe200000010ff */
[----:B------:R-:W-:Y:S08]  /*90c0*/  MUFU.EX2 R118, R118 ;  /* 0x0000007600767308 */ /* 0x000ff00000000800 */
[----:B------:R-:W2:Y:S08]  /*90d0*/  MUFU.EX2 R119, R119 ;  /* 0x0000007700777308 */ /* 0x000eb00000000800 */
[----:B------:R-:W-:Y:S01]  /*90e0*/  MUFU.EX2 R120, R120 ;  /* 0x0000007800787308 */ /* 0x000fe20000000800 */
[----:B-1----:R-:W-:-:S07]  /*90f0*/  F2FP.BF16.F32.PACK_AB R108, R117, R116 ;  /* 0x00000074756c723e */ /* 0x002fce00000010ff */
[----:B------:R-:W1:Y:S01]  /*9100*/  MUFU.EX2 R121, R121 ;  /* 0x0000007900797308 */ /* 0x000e620000000800 */
[----:B--2---:R-:W-:-:S07]  /*9110*/  F2FP.BF16.F32.PACK_AB R109, R119, R118 ;  /* 0x00000076776d723e */ /* 0x004fce00000010ff */
[----:B------:R-:W-:Y:S08]  /*9120*/  MUFU.EX2 R122, R122 ;  /* 0x0000007a007a7308 */ /* 0x000ff00000000800 */
[----:B------:R-:W2:Y:S01]  /*9130*/  MUFU.EX2 R123, R123 ;  /* 0x0000007b007b7308 */ /* 0x000ea20000000800 */
[----:B-1----:R-:W-:-:S07]  /*9140*/  F2FP.BF16.F32.PACK_AB R110, R121, R120 ;  /* 0x00000078796e723e */ /* 0x002fce00000010ff */
[----:B------:R-:W-:Y:S08]  /*9150*/  MUFU.EX2 R124, R124 ;  /* 0x0000007c007c7308 */ /* 0x000ff00000000800 */
        /* <DEDUP_REMOVED lines=13> */
[----:B--2---:R-:W-:-:S04]  /*9230*/  F2FP.BF16.F32.PACK_AB R115, R131, R130 ;  /* 0x000000828373723e */ /* 0x004fc800000010ff */
[----:B------:R2:W-:Y:S01]  /*9240*/  STTM.x16 tmem[UR4], R100 ;  /* 0x00000064000079ed */ /* 0x0005e20008240004 */
[----:B------:R-:W-:Y:S02]  /*9250*/  R2UR UR4, R157 ;  /* 0x000000009d0472ca */ /* 0x000fe400000e0000 */
[----:B------:R-:W-:Y:S08]  /*9260*/  MUFU.EX2 R70, R70 ;  /* 0x0000004600467308 */ /* 0x000ff00000000800 */
[----:B------:R-:W3:Y:S01]  /*9270*/  MUFU.EX2 R71, R71 ;  /* 0x0000004700477308 */ /* 0x000ee20000000800 */
[----:B-1----:R-:W-:-:S07]  /*9280*/  F2FP.BF16.F32.PACK_AB R4, R69, R68 ;  /* 0x000000444504723e */ /* 0x002fce00000010ff */
[----:B------:R-:W-:Y:S08]  /*9290*/  MUFU.EX2 R72, R72 ;  /* 0x0000004800487308 */ /* 0x000ff00000000800 */
[----:B------:R-:W1:Y:S01]  /*92a0*/  MUFU.EX2 R73, R73 ;  /* 0x0000004900497308 */ /* 0x000e620000000800 */
[----:B---3--:R-:W-:-:S07]  /*92b0*/  F2FP.BF16.F32.PACK_AB R5, R71, R70 ;  /* 0x000000464705723e */ /* 0x008fce00000010ff */
[----:B------:R-:W-:Y:S08]  /*92c0*/  MUFU.EX2 R74, R74 ;  /* 0x0000004a004a7308 */ /* 0x000ff00000000800 */
[----:B------:R-:W3:Y:S08]  /*92d0*/  MUFU.EX2 R75, R75 ;  /* 0x0000004b004b7308 */ /* 0x000ef00000000800 */
[----:B------:R-:W-:Y:S01]  /*92e0*/  MUFU.EX2 R76, R76 ;  /* 0x0000004c004c7308 */ /* 0x000fe20000000800 */
[----:B--2---:R-:W-:-:S02]  /*92f0*/  FADD2.RM R102, R80.F32x2.HI_LO, 12582912 ;  /* 0x4b4000005066744b */ /* 0x004fc40000204000 */
[-C--:B------:R-:W-:Y:S02]  /*9300*/  FFMA2 R100, R82.F32x2.HI_LO, R162.reuse.F32x2.HI_LO, 0.69514614343643188477 ;  /* 0x3f31f51952647449 */ /* 0x080fe400002000a2 */
[----:B------:R-:W-:Y:S02]  /*9310*/  FADD2 R104, R102.F32x2.HI_LO, -12582912 ;  /* 0xcb4000006668744b */ /* 0x000fe40000200000 */
[----:B------:R-:W-:Y:S01]  /*9320*/  FFMA2 R82, R98.F32x2.HI_LO, UR5.F32, R174.F32 ;  /* 0x0000000562527c49 */ /* 0x000fe200092000ae */
[----:B------:R-:W2:Y:S01]  /*9330*/  MUFU.EX2 R77, R77 ;  /* 0x0000004d004d7308 */ /* 0x000ea20000000800 */
[----:B------:R-:W-:Y:S02]  /*9340*/  FADD2 R104, R80.F32x2.HI_LO, -R104.F32x2.HI_LO ;  /* 0x800000685068724b */ /* 0x000fe40000000000 */
[----:B------:R-:W-:Y:S01]  /*9350*/  FFMA2 R100, R100.F32x2.HI_LO, R162.F32x2.HI_LO, 1 ;  /* 0x3f80000064647449 */ /* 0x000fe200002000a2 */
[----:B------:R-:W-:Y:S01]  /*9360*/  FMNMX R82, R82, -127, !PT ;  /* 0xc2fe000052527809 */ /* 0x000fe20007800000 */
[----:B------:R-:W-:Y:S01]  /*9370*/  FFMA2 R80, R104.F32x2.HI_LO, R173.F32, 0.22756439447402954102 ;  /* 0x3e6906a468507449 */ /* 0x000fe200012000ad */
[----:B------:R-:W-:Y:S01]  /*9380*/  FMNMX R83, R83, -127, !PT ;  /* 0xc2fe000053537809 */ /* 0x000fe20007800000 */
[----:B------:R-:W-:Y:S01]  /*9390*/  IMAD R100, R158, 0x800000, R100 ;  /* 0x008000009e647824 */ /* 0x000fe200078e0264 */
[----:B------:R-:W-:Y:S01]  /*93a0*/  MUFU.EX2 R78, R78 ;  /* 0x0000004e004e7308 */ /* 0x000fe20000000800 */
[----:B------:R-:W-:-:S02]  /*93b0*/  FFMA2 R80, R80.F32x2.HI_LO, R104.F32x2.HI_LO, 0.69514614343643188477 ;  /* 0x3f31f51950507449 */ /* 0x000fc40000200068 */
[----:B------:R-:W-:Y:S02]  /*93c0*/  IMAD R101, R159, 0x800000, R101 ;  /* 0x008000009f657824 */ /* 0x000fe400078e0265 */
[----:B------:R-:W-:Y:S02]  /*93d0*/  FADD2.RM R98, R82.F32x2.HI_LO, 12582912 ;  /* 0x4b4000005262744b */ /* 0x000fe40000204000 */
[----:B------:R-:W-:Y:S02]  /*93e0*/  FFMA2 R104, R80.F32x2.HI_LO, R104.F32x2.HI_LO, 1 ;  /* 0x3f80000050687449 */ /* 0x000fe40000200068 */
[----:B------:R-:W-:Y:S01]  /*93f0*/  FFMA2 R80, R96.F32x2.HI_LO, UR5.F32, R174.F32 ;  /* 0x0000000560507c49 */ /* 0x000fe200092000ae */
[----:B------:R-:W4:Y:S01]  /*9400*/  MUFU.EX2 R79, R79 ;  /* 0x0000004f004f7308 */ /* 0x000f220000000800 */
[----:B------:R-:W-:Y:S02]  /*9410*/  FADD2 R108, R98.F32x2.HI_LO, -12582912 ;  /* 0xcb400000626c744b */ /* 0x000fe40000200000 */
[----:B------:R-:W-:-:S02]  /*9420*/  IMAD R104, R102, 0x800000, R104 ;  /* 0x0080000066687824 */ /* 0x000fc400078e0268 */
[----:B------:R-:W-:Y:S01]  /*9430*/  FFMA2 R110, R54.F32x2.HI_LO, UR5.F32, R174.F32 ;  /* 0x00000005366e7c49 */ /* 0x000fe200092000ae */
[----:B------:R-:W-:Y:S01]  /*9440*/  FMNMX R80, R80, -127, !PT ;  /* 0xc2fe000050507809 */ /* 0x000fe20007800000 */
[----:B------:R-:W-:Y:S01]  /*9450*/  FADD2 R108, R82.F32x2.HI_LO, -R108.F32x2.HI_LO ;  /* 0x8000006c526c724b */ /* 0x000fe20000000000 */
[----:B------:R-:W-:Y:S01]  /*9460*/  FMNMX R81, R81, -127, !PT ;  /* 0xc2fe000051517809 */ /* 0x000fe20007800000 */
[--C-:B------:R-:W-:Y:S01]  /*9470*/  FFMA2 R82, R86.F32x2.HI_LO, UR5.F32, R174.reuse.F32 ;  /* 0x0000000556527c49 */ /* 0x100fe200092000ae */
[----:B------:R-:W-:Y:S01]  /*9480*/  MUFU.EX2 R94, R94 ;  /* 0x0000005e005e7308 */ /* 0x000fe20000000800 */
[----:B------:R-:W-:Y:S02]  /*9490*/  FFMA2 R86, R36.F32x2.HI_LO, UR5.F32, R174.F32 ;  /* 0x0000000524567c49 */ /* 0x000fe400092000ae */
[----:B------:R-:W-:Y:S02]  /*94a0*/  IMAD R105, R103, 0x800000, R105 ;  /* 0x0080000067697824 */ /* 0x000fe400078e0269 */
[----:B------:R-:W-:-:S02]  /*94b0*/  FADD2.RM R96, R80.F32x2.HI_LO, 12582912 ;  /* 0x4b4000005060744b */ /* 0x000fc40000204000 */
[--C-:B------:R-:W-:Y:S02]  /*94c0*/  FFMA2 R112, R58.F32x2.HI_LO, UR5.F32, R174.reuse.F32 ;  /* 0x000000053a707c49 */ /* 0x100fe400092000ae */
[----:B------:R-:W-:Y:S01]  /*94d0*/  FADD2 R106, R96.F32x2.HI_LO, -12582912 ;  /* 0xcb400000606a744b */ /* 0x000fe20000200000 */
[----:B------:R-:W-:Y:S01]  /*94e0*/  MUFU.EX2 R82, R82 ;  /* 0x0000005200527308 */ /* 0x000fe20000000800 */
[----:B------:R-:W-:Y:S02]  /*94f0*/  FFMA2 R114, R60.F32x2.HI_LO, UR5.F32, R174.F32 ;  /* 0x000000053c727c49 */ /* 0x000fe400092000ae */
[----:B------:R-:W-:Y:S02]  /*9500*/  FADD2 R106, R80.F32x2.HI_LO, -R106.F32x2.HI_LO ;  /* 0x8000006a506a724b */ /* 0x000fe40000000000 */
[--C-:B------:R-:W-:Y:S02]  /*9510*/  FFMA2 R162, R62.F32x2.HI_LO, UR5.F32, R174.reuse.F32 ;  /* 0x000000053ea27c49 */ /* 0x100fe400092000ae */
[----:B------:R-:W-:Y:S01]  /*9520*/  FFMA2 R80, R106.F32x2.HI_LO, R173.F32, 0.22756439447402954102 ;  /* 0x3e6906a46a507449 */ /* 0x000fe200012000ad */
[----:B------:R-:W5:Y:S01]  /*9530*/  MUFU.EX2 R83, R83 ;  /* 0x0000005300537308 */ /* 0x000f620000000800 */
[--C-:B------:R-:W-:Y:S01]  /*9540*/  FFMA2 R54, R6.F32x2.HI_LO, UR5.F32, R174.reuse.F32 ;  /* 0x0000000506367c49 */ /* 0x100fe200092000ae */
[----:B-1----:R-:W-:Y:S01]  /*9550*/  F2FP.BF16.F32.PACK_AB R6, R73, R72 ;  /* 0x000000484906723e */ /* 0x002fe200000010ff */
[----:B------:R-:W-:Y:S01]  /*9560*/  FFMA2 R80, R80.F32x2.HI_LO, R106.F32x2.HI_LO, 0.69514614343643188477 ;  /* 0x3f31f51950507449 */ /* 0x000fe2000020006a */
[----:B---3--:R-:W-:Y:S01]  /*9570*/  F2FP.BF16.F32.PACK_AB R7, R75, R74 ;  /* 0x0000004a4b07723e */ /* 0x008fe200000010ff */
[--C-:B------:R-:W-:Y:S01]  /*9580*/  FFMA2 R58, R8.F32x2.HI_LO, UR5.F32, R174.reuse.F32 ;  /* 0x00000005083a7c49 */ /* 0x100fe200092000ae */
[----:B--2---:R-:W-:Y:S01]  /*9590*/  F2FP.BF16.F32.PACK_AB R8, R77, R76 ;  /* 0x0000004c4d08723e */ /* 0x004fe200000010ff */
[----:B------:R-:W-:Y:S01]  /*95a0*/  FFMA2 R106, R80.F32x2.HI_LO, R106.F32x2.HI_LO, 1 ;  /* 0x3f800000506a7449 */ /* 0x000fe2000020006a */
[----:B------:R-:W-:Y:S01]  /*95b0*/  MUFU.EX2 R36, R168 ;  /* 0x000000a800247308 */ /* 0x000fe20000000800 */
[----:B------:R-:W-:Y:S01]  /*95c0*/  FFMA2 R80, R84.F32x2.HI_LO, UR5.F32, R174.F32 ;  /* 0x0000000554507c49 */ /* 0x000fe200092000ae */
[----:B----4-:R-:W-:Y:S01]  /*95d0*/  F2FP.BF16.F32.PACK_AB R9, R79, R78 ;  /* 0x0000004e4f09723e */ /* 0x010fe200000010ff */
[----:B------:R-:W-:-:S02]  /*95e0*/  FFMA2 R84, R108.F32x2.HI_LO, R173.F32, 0.22756439447402954102 ;  /* 0x3e6906a46c547449 */ /* 0x000fc400012000ad */
[----:B------:R-:W-:Y:S02]  /*95f0*/  IMAD R106, R96, 0x800000, R106 ;  /* 0x00800000606a7824 */ /* 0x000fe400078e026a */
[--C-:B------:R-:W-:Y:S02]  /*9600*/  FFMA2 R60, R10.F32x2.HI_LO, UR5.F32, R174.reuse.F32 ;  /* 0x000000050a3c7c49 */ /* 0x100fe400092000ae */
[----:B------:R-:W-:Y:S02]  /*9610*/  IMAD R107, R97, 0x800000, R107 ;  /* 0x00800000616b7824 */ /* 0x000fe400078e026b */
[----:B------:R-:W-:Y:S01]  /*9620*/  FFMA2 R84, R84.F32x2.HI_LO, R108.F32x2.HI_LO, 0.69514614343643188477 ;  /* 0x3f31f51954547449 */ /* 0x000fe2000020006c */
[----:B------:R-:W-:Y:S01]  /*9630*/  MUFU.EX2 R80, R80 ;  /* 0x0000005000507308 */ /* 0x000fe20000000800 */
[--C-:B------:R-:W-:Y:S01]  /*9640*/  FFMA2 R62, R12.F32x2.HI_LO, UR5.F32, R174.reuse.F32 ;  /* 0x000000050c3e7c49 */ /* 0x100fe200092000ae */
[----:B-----5:R-:W-:Y:S01]  /*9650*/  F2FP.BF16.F32.PACK_AB R13, R83, R82 ;  /* 0x00000052530d723e */ /* 0x020fe200000010ff */
[----:B------:R-:W-:Y:S01]  /*9660*/  FFMA2 R108, R84.F32x2.HI_LO, R108.F32x2.HI_LO, 1 ;  /* 0x3f800000546c7449 */ /* 0x000fe2000020006c */
[----:B------:R-:W-:Y:S01]  /*9670*/  F2FP.BF16.F32.PACK_AB R10, R101, R100 ;  /* 0x00000064650a723e */ /* 0x000fe200000010ff */
[--C-:B------:R-:W-:Y:S01]  /*9680*/  FFMA2 R84, R88.F32x2.HI_LO, UR5.F32, R174.reuse.F32 ;  /* 0x0000000558547c49 */ /* 0x100fe200092000ae */
[----:B------:R-:W-:Y:S01]  /*9690*/  F2FP.BF16.F32.PACK_AB R11, R105, R104 ;  /* 0x00000068690b723e */ /* 0x000fe200000010ff */
[----:B------:R-:W-:Y:S01]  /*96a0*/  FFMA2 R88, R44.F32x2.HI_LO, UR5.F32, R174.F32 ;  /* 0x000000052c587c49 */ /* 0x000fe200092000ae */
[----:B------:R-:W1:Y:S01]  /*96b0*/  MUFU.EX2 R81, R81 ;  /* 0x0000005100517308 */ /* 0x000e620000000800 */
[----:B------:R-:W-:-:S02]  /*96c0*/  IMAD R108, R98, 0x800000, R108 ;  /* 0x00800000626c7824 */ /* 0x000fc400078e026c */
[----:B------:R-:W-:Y:S02]  /*96d0*/  FADD2.RM R96, R164.F32x2.HI_LO, 12582912 ;  /* 0x4b400000a460744b */ /* 0x000fe40000204000 */
[----:B------:R-:W-:Y:S02]  /*96e0*/  IMAD R109, R99, 0x800000, R109 ;  /* 0x00800000636d7824 */ /* 0x000fe400078e026d */
[----:B------:R-:W-:Y:S01]  /*96f0*/  IMAD.MOV.U32 R98, RZ, RZ, 0x1 ;  /* 0x00000001ff627424 */ /* 0x000fe200078e00ff */
[----:B------:R-:W-:Y:S08]  /*9700*/  MUFU.EX2 R84, R84 ;  /* 0x0000005400547308 */ /* 0x000ff00000000800 */
[----:B------:R-:W2:Y:S01]  /*9710*/  MUFU.EX2 R85, R85 ;  /* 0x0000005500557308 */ /* 0x000ea20000000800 */
[----:B-1----:R-:W-:-:S07]  /*9720*/  F2FP.BF16.F32.PACK_AB R12, R81, R80 ;  /* 0x00000050510c723e */ /* 0x002fce00000010ff */
[----:B------:R1:W3:Y:S08]  /*9730*/  MUFU.EX2 R37, R169 ;  /* 0x000000a900257308 */ /* 0x0002f00000000800 */
[----:B------:R-:W-:Y:S01]  /*9740*/  MUFU.EX2 R44, R92 ;  /* 0x0000005c002c7308 */ /* 0x000fe20000000800 */
[----:B--2---:R-:W-:-:S07]  /*9750*/  F2FP.BF16.F32.PACK_AB R14, R85, R84 ;  /* 0x00000054550e723e */ /* 0x004fce00000010ff */
[----:B------:R-:W2:Y:S01]  /*9760*/  MUFU.EX2 R45, R93 ;  /* 0x0000005d002d7308 */ /* 0x000ea20000000800 */
[----:B-1----:R-:W-:Y:S01]  /*9770*/  FFMA2 R168, R18.F32x2.HI_LO, UR5.F32, R174.F32 ;  /* 0x0000000512a87c49 */ /* 0x002fe200092000ae */
[----:B---3--:R-:W-:Y:S02]  /*9780*/  F2FP.BF16.F32.PACK_AB R15, R37, R36 ;  /* 0x00000024250f723e */ /* 0x008fe400000010ff */
[----:B------:R-:W-:Y:S02]  /*9790*/  F2FP.BF16.F32.PACK_AB R18, R107, R106 ;  /* 0x0000006a6b12723e */ /* 0x000fe400000010ff */
[----:B------:R-:W-:Y:S02]  /*97a0*/  F2FP.BF16.F32.PACK_AB R19, R109, R108 ;  /* 0x0000006c6d13723e */ /* 0x000fe400000010ff */
[----:B------:R-:W1:Y:S08]  /*97b0*/  MUFU.EX2 R95, R95 ;  /* 0x0000005f005f7308 */ /* 0x000e700000000800 */
[----:B------:R-:W-:Y:S01]  /*97c0*/  MUFU.EX2 R86, R86 ;  /* 0x0000005600567308 */ /* 0x000fe20000000800 */
[----:B--2---:R-:W-:Y:S01]  /*97d0*/  F2FP.BF16.F32.PACK_AB R16, R45, R44 ;  /* 0x0000002c2d10723e */ /* 0x004fe200000010ff */
[----:B------:R-:W-:-:S06]  /*97e0*/  FADD2.RM R92, R166.F32x2.HI_LO, 12582912 ;  /* 0x4b400000a65c744b */ /* 0x000fcc0000204000 */
[----:B------:R-:W2:Y:S01]  /*97f0*/  MUFU.EX2 R87, R87 ;  /* 0x0000005700577308 */ /* 0x000ea20000000800 */
[----:B-1----:R-:W-:-:S04]  /*9800*/  F2FP.BF16.F32.PACK_AB R17, R95, R94 ;  /* 0x0000005e5f11723e */ /* 0x002fc800000010ff */
[----:B------:R1:W-:Y:S01]  /*9810*/  STTM.x16 tmem[UR4], R4 ;  /* 0x00000004000079ed */ /* 0x0003e20008240004 */
[----:B------:R-:W-:Y:S02]  /*9820*/  R2UR UR4, R156 ;  /* 0x000000009c0472ca */ /* 0x000fe400000e0000 */
[----:B------:R-:W-:Y:S08]  /*9830*/  MUFU.EX2 R38, R38 ;  /* 0x0000002600267308 */ /* 0x000ff00000000800 */
[----:B------:R-:W3:Y:S08]  /*9840*/  MUFU.EX2 R39, R39 ;  /* 0x0000002700277308 */ /* 0x000ef00000000800 */
[----:B------:R-:W-:Y:S08]  /*9850*/  MUFU.EX2 R40, R40 ;  /* 0x0000002800287308 */ /* 0x000ff00000000800 */
[----:B------:R-:W4:Y:S08]  /*9860*/  MUFU.EX2 R41, R41 ;  /* 0x0000002900297308 */ /* 0x000f300000000800 */
[----:B------:R-:W-:Y:S08]  /*9870*/  MUFU.EX2 R42, R42 ;  /* 0x0000002a002a7308 */ /* 0x000ff00000000800 */
[----:B------:R-:W5:Y:S08]  /*9880*/  MUFU.EX2 R43, R43 ;  /* 0x0000002b002b7308 */ /* 0x000f700000000800 */
[----:B------:R-:W-:Y:S01]  /*9890*/  MUFU.EX2 R88, R88 ;  /* 0x0000005800587308 */ /* 0x000fe20000000800 */
[----:B-1----:R-:W-:-:S02]  /*98a0*/  FMNMX R6, R48, -127, !PT ;  /* 0xc2fe000030067809 */ /* 0x002fc40007800000 */
[----:B------:R-:W-:Y:S01]  /*98b0*/  FMNMX R7, R49, -127, !PT ;  /* 0xc2fe000031077809 */ /* 0x000fe20007800000 */
[----:B------:R-:W-:-:S04]  /*98c0*/  FADD2.RM R48, R50.F32x2.HI_LO, 12582912 ;  /* 0x4b4000003230744b */ /* 0x000fc80000204000 */
[----:B------:R-:W-:Y:S01]  /*98d0*/  MUFU.EX2 R89, R89 ;  /* 0x0000005900597308 */ /* 0x000fe20000000800 */
[----:B------:R-:W-:-:S04]  /*98e0*/  FADD2.RM R4, R6.F32x2.HI_LO, 12582912 ;  /* 0x4b4000000604744b */ /* 0x000fc80000204000 */
[----:B------:R-:W-:-:S03]  /*98f0*/  FADD2 R8, R4.F32x2.HI_LO, -12582912 ;  /* 0xcb4000000408744b */ /* 0x000fc60000200000 */
[----:B------:R-:W-:Y:S01]  /*9900*/  MUFU.EX2 R46, R46 ;  /* 0x0000002e002e7308 */ /* 0x000fe20000000800 */
[----:B------:R-:W-:Y:S02]  /*9910*/  FADD2 R8, R6.F32x2.HI_LO, -R8.F32x2.HI_LO ;  /* 0x800000080608724b */ /* 0x000fe40000000000 */
[----:B------:R-:W-:Y:S02]  /*9920*/  FADD2 R6, R48.F32x2.HI_LO, -12582912 ;  /* 0xcb4000003006744b */ /* 0x000fe40000200000 */
[----:B------:R-:W-:Y:S02]  /*9930*/  FFMA2 R10, R8.F32x2.HI_LO, R173.F32, 0.22756439447402954102 ;  /* 0x3e6906a4080a7449 */ /* 0x000fe400012000ad */
[----:B------:R-:W-:Y:S01]  /*9940*/  FADD2 R6, R50.F32x2.HI_LO, -R6.F32x2.HI_LO ;  /* 0x800000063206724b */ /* 0x000fe20000000000 */
[----:B------:R-:W-:Y:S01]  /*9950*/  MUFU.EX2 R47, R47 ;  /* 0x0000002f002f7308 */ /* 0x000fe20000000800 */
[----:B------:R-:W-:-:S04]  /*9960*/  FFMA2 R10, R10.F32x2.HI_LO, R8.F32x2.HI_LO, 0.69514614343643188477 ;  /* 0x3f31f5190a0a7449 */ /* 0x000fc80000200008 */
[----:B------:R-:W-:Y:S02]  /*9970*/  FFMA2 R50, R10.F32x2.HI_LO, R8.F32x2.HI_LO, 1 ;  /* 0x3f8000000a327449 */ /* 0x000fe40000200008 */
[----:B------:R-:W-:Y:S01]  /*9980*/  FFMA2 R8, R6.F32x2.HI_LO, R173.F32, 0.22756439447402954102 ;  /* 0x3e6906a406087449 */ /* 0x000fe200012000ad */
[----:B------:R-:W-:Y:S01]  /*9990*/  MUFU.EX2 R90, R90 ;  /* 0x0000005a005a7308 */ /* 0x000fe20000000800 */
[----:B------:R-:W-:Y:S02]  /*99a0*/  FADD2 R10, R96.F32x2.HI_LO, -12582912 ;  /* 0xcb400000600a744b */ /* 0x000fe40000200000 */
[----:B------:R-:W-:Y:S02]  /*99b0*/  IMAD R50, R4, 0x800000, R50 ;  /* 0x0080000004327824 */ /* 0x000fe400078e0232 */
[----:B------:R-:W-:Y:S02]  /*99c0*/  FFMA2 R8, R8.F32x2.HI_LO, R6.F32x2.HI_LO, 0.69514614343643188477 ;  /* 0x3f31f51908087449 */ /* 0x000fe40000200006 */
[----:B------:R-:W-:-:S02]  /*99d0*/  IMAD R51, R5, 0x800000, R51 ;  /* 0x0080000005337824 */ /* 0x000fc400078e0233 */
[----:B------:R-:W-:Y:S01]  /*99e0*/  FADD2 R10, R164.F32x2.HI_LO, -R10.F32x2.HI_LO ;  /* 0x8000000aa40a724b */ /* 0x000fe20000000000 */
[----:B--2---:R-:W-:Y:S01]  /*99f0*/  F2FP.BF16.F32.PACK_AB R4, R87, R86 ;  /* 0x000000565704723e */ /* 0x004fe200000010ff */
[----:B------:R-:W-:Y:S01]  /*9a00*/  FFMA2 R6, R8.F32x2.HI_LO, R6.F32x2.HI_LO, 1 ;  /* 0x3f80000008067449 */ /* 0x000fe20000200006 */
[----:B------:R-:W1:Y:S01]  /*9a10*/  MUFU.EX2 R91, R91 ;  /* 0x0000005b005b7308 */ /* 0x000e620000000800 */
[----:B------:R-:W-:Y:S01]  /*9a20*/  FFMA2 R12, R10.F32x2.HI_LO, R173.F32, 0.22756439447402954102 ;  /* 0x3e6906a40a0c7449 */ /* 0x000fe200012000ad */
[----:B---3--:R-:W-:Y:S01]  /*9a30*/  F2FP.BF16.F32.PACK_AB R5, R39, R38 ;  /* 0x000000262705723e */ /* 0x008fe200000010ff */
[----:B------:R-:W-:Y:S02]  /*9a40*/  FADD2 R8, R92.F32x2.HI_LO, -12582912 ;  /* 0xcb4000005c08744b */ /* 0x000fe40000200000 */
[----:B------:R-:W-:Y:S02]  /*9a50*/  IMAD R48, R48, 0x800000, R6 ;  /* 0x0080000030307824 */ /* 0x000fe400078e0206 */
[----:B------:R-:W-:-:S02]  /*9a60*/  FFMA2 R12, R12.F32x2.HI_LO, R10.F32x2.HI_LO, 0.69514614343643188477 ;  /* 0x3f31f5190c0c7449 */ /* 0x000fc4000020000a */
[----:B------:R-:W-:Y:S02]  /*9a70*/  IMAD R49, R49, 0x800000, R7 ;  /* 0x0080000031317824 */ /* 0x000fe400078e0207 */
[----:B------:R-:W-:Y:S01]  /*9a80*/  FADD2 R8, R166.F32x2.HI_LO, -R8.F32x2.HI_LO ;  /* 0x80000008a608724b */ /* 0x000fe20000000000 */
[----:B------:R-:W-:Y:S01]  /*9a90*/  MUFU.EX2 R110, R110 ;  /* 0x0000006e006e7308 */ /* 0x000fe20000000800 */
[----:B------:R-:W-:Y:S01]  /*9aa0*/  FFMA2 R10, R12.F32x2.HI_LO, R10.F32x2.HI_LO, 1 ;  /* 0x3f8000000c0a7449 */ /* 0x000fe2000020000a */
[----:B----4-:R-:W-:Y:S01]  /*9ab0*/  F2FP.BF16.F32.PACK_AB R6, R41, R40 ;  /* 0x000000282906723e */ /* 0x010fe200000010ff */
[----:B------:R-:W-:Y:S01]  /*9ac0*/  FFMA2 R12, R8.F32x2.HI_LO, R173.F32, 0.22756439447402954102 ;  /* 0x3e6906a4080c7449 */ /* 0x000fe200012000ad */
[----:B-----5:R-:W-:Y:S01]  /*9ad0*/  F2FP.BF16.F32.PACK_AB R7, R43, R42 ;  /* 0x0000002a2b07723e */ /* 0x020fe200000010ff */
[----:B------:R-:W-:Y:S01]  /*9ae0*/  IMAD R96, R96, 0x800000, R10 ;  /* 0x0080000060607824 */ /* 0x000fe200078e020a */
[----:B------:R-:W-:Y:S01]  /*9af0*/  F2FP.BF16.F32.PACK_AB R10, R51, R50 ;  /* 0x00000032330a723e */ /* 0x000fe200000010ff */
[----:B------:R-:W-:Y:S01]  /*9b00*/  FFMA2 R12, R12.F32x2.HI_LO, R8.F32x2.HI_LO, 0.69514614343643188477 ;  /* 0x3f31f5190c0c7449 */ /* 0x000fe20000200008 */
[----:B------:R-:W2:Y:S01]  /*9b10*/  MUFU.EX2 R111, R111 ;  /* 0x0000006f006f7308 */ /* 0x000ea20000000800 */
[----:B------:R-:W-:Y:S01]  /*9b20*/  IMAD R97, R97, 0x800000, R11 ;  /* 0x0080000061617824 */ /* 0x000fe200078e020b */
[----:B------:R-:W-:Y:S01]  /*9b30*/  F2FP.BF16.F32.PACK_AB R11, R49, R48 ;  /* 0x00000030310b723e */ /* 0x000fe200000010ff */
[----:B------:R-:W-:Y:S01]  /*9b40*/  FFMA2 R8, R12.F32x2.HI_LO, R8.F32x2.HI_LO, 1 ;  /* 0x3f8000000c087449 */ /* 0x000fe20000200008 */
[----:B-1----:R-:W-:-:S02]  /*9b50*/  F2FP.BF16.F32.PACK_AB R12, R91, R90 ;  /* 0x0000005a5b0c723e */ /* 0x002fc400000010ff */
[----:B------:R-:W-:Y:S01]  /*9b60*/  F2FP.BF16.F32.PACK_AB R18, R97, R96 ;  /* 0x000000606112723e */ /* 0x000fe200000010ff */
[----:B------:R-:W-:Y:S01]  /*9b70*/  IMAD R92, R92, 0x800000, R8 ;  /* 0x008000005c5c7824 */ /* 0x000fe200078e0208 */
[----:B------:R-:W-:Y:S01]  /*9b80*/  MUFU.EX2 R56, R56 ;  /* 0x0000003800387308 */ /* 0x000fe20000000800 */
[----:B------:R-:W-:Y:S01]  /*9b90*/  IMAD R93, R93, 0x800000, R9 ;  /* 0x008000005d5d7824 */ /* 0x000fe200078e0209 */
[----:B------:R-:W-:Y:S02]  /*9ba0*/  F2FP.BF16.F32.PACK_AB R8, R89, R88 ;  /* 0x000000585908723e */ /* 0x000fe400000010ff */
[----:B------:R-:W-:Y:S02]  /*9bb0*/  F2FP.BF16.F32.PACK_AB R9, R47, R46 ;  /* 0x0000002e2f09723e */ /* 0x000fe400000010ff */
[----:B------:R-:W-:Y:S02]  /*9bc0*/  F2FP.BF16.F32.PACK_AB R19, R93, R92 ;  /* 0x0000005c5d13723e */ /* 0x000fe400000010ff */
        /* <DEDUP_REMOVED lines=15> */
[----:B------:R-:W-:Y:S01]  /*9cc0*/  R2UR UR4, R160 ;  /* 0x00000000a00472ca */ /* 0x000fe200000e0000 */
[----:B------:R-:W2:Y:S01]  /*9cd0*/  FENCE.VIEW.ASYNC.T ;  /* 0x00000000000073c6 */ /* 0x000ea20000000200 */
[----:B------:R-:W-:Y:S01]  /*9ce0*/  MUFU.EX2 R54, R54 ;  /* 0x0000003600367308 */ /* 0x000fe20000000800 */
[----:B--2---:R2:W-:Y:S07]  /*9cf0*/  SYNCS.ARRIVE.TRANS64.ART0 RZ, [UR6+0xa0], R98 ;  /* 0x0000a062ffff79a7 */ /* 0x0045ee0008500006 */
[----:B------:R-:W3:Y:S08]  /*9d00*/  MUFU.EX2 R55, R55 ;  /* 0x0000003700377308 */ /* 0x000ef00000000800 */
[----:B------:R-:W-:Y:S08]  /*9d10*/  MUFU.EX2 R58, R58 ;  /* 0x0000003a003a7308 */ /* 0x000ff00000000800 */
[----:B------:R-:W4:Y:S08]  /*9d20*/  MUFU.EX2 R59, R59 ;  /* 0x0000003b003b7308 */ /* 0x000f300000000800 */
[----:B------:R-:W-:Y:S08]  /*9d30*/  MUFU.EX2 R60, R60 ;  /* 0x0000003c003c7308 */ /* 0x000ff00000000800 */
[----:B------:R-:W5:Y:S08]  /*9d40*/  MUFU.EX2 R61, R61 ;  /* 0x0000003d003d7308 */ /* 0x000f700000000800 */
[----:B------:R-:W-:Y:S01]  /*9d50*/  MUFU.EX2 R62, R62 ;  /* 0x0000003e003e7308 */ /* 0x000fe20000000800 */
[----:B-1----:R-:W-:-:S02]  /*9d60*/  F2FP.BF16.F32.PACK_AB R4, R53, R52 ;  /* 0x000000343504723e */ /* 0x002fc400000010ff */
[----:B---3--:R-:W-:Y:S02]  /*9d70*/  F2FP.BF16.F32.PACK_AB R5, R55, R54 ;  /* 0x000000363705723e */ /* 0x008fe400000010ff */
[----:B----4-:R-:W-:-:S03]  /*9d80*/  F2FP.BF16.F32.PACK_AB R6, R59, R58 ;  /* 0x0000003a3b06723e */ /* 0x010fc600000010ff */
[----:B------:R-:W1:Y:S01]  /*9d90*/  MUFU.EX2 R63, R63 ;  /* 0x0000003f003f7308 */ /* 0x000e620000000800 */
[----:B-----5:R-:W-:-:S07]  /*9da0*/  F2FP.BF16.F32.PACK_AB R7, R61, R60 ;  /* 0x0000003c3d07723e */ /* 0x020fce00000010ff */
[----:B------:R-:W-:Y:S08]  /*9db0*/  MUFU.EX2 R64, R64 ;  /* 0x0000004000407308 */ /* 0x000ff00000000800 */
[----:B------:R-:W3:Y:S01]  /*9dc0*/  MUFU.EX2 R65, R65 ;  /* 0x0000004100417308 */ /* 0x000ee20000000800 */
[----:B-1----:R-:W-:-:S07]  /*9dd0*/  F2FP.BF16.F32.PACK_AB R8, R63, R62 ;  /* 0x0000003e3f08723e */ /* 0x002fce00000010ff */
[----:B------:R-:W-:Y:S08]  /*9de0*/  MUFU.EX2 R66, R66 ;  /* 0x0000004200427308 */ /* 0x000ff00000000800 */
[----:B------:R-:W1:Y:S01]  /*9df0*/  MUFU.EX2 R67, R67 ;  /* 0x0000004300437308 */ /* 0x000e620000000800 */
[----:B---3--:R-:W-:-:S07]  /*9e00*/  F2FP.BF16.F32.PACK_AB R9, R65, R64 ;  /* 0x000000404109723e */ /* 0x008fce00000010ff */
        /* <DEDUP_REMOVED lines=26> */
[----:B-1----:R-:W-:Y:S02]  /*9fb0*/  F2FP.BF16.F32.PACK_AB R18, R33, R32 ;  /* 0x000000202112723e */ /* 0x002fe400000010ff */
[----:B---3--:R-:W-:-:S04]  /*9fc0*/  F2FP.BF16.F32.PACK_AB R19, R35, R34 ;  /* 0x000000222313723e */ /* 0x008fc800000010ff */
[----:B------:R2:W-:Y:S01]  /*9fd0*/  STTM.x16 tmem[UR4], R4 ;  /* 0x00000004000079ed */ /* 0x0005e20008240004 */
[----:B------:R-:W-:Y:S01]  /*9fe0*/  USHF.L.U32 UR4, UR9, 0x1f, URZ ;  /* 0x0000001f09047899 */ /* 0x000fe200080006ff */
[----:B------:R-:W1:Y:S02]  /*9ff0*/  FENCE.VIEW.ASYNC.T ;  /* 0x00000000000073c6 */ /* 0x000e640000000200 */
[----:B-1----:R-:W-:-:S03]  /*a000*/  NOP ;  /* 0x0000000000007918 */ /* 0x002fc60000000000 */
[----:B------:R-:W-:Y:S01]  /*a010*/  IMAD.U32 R99, RZ, RZ, UR4 ;  /* 0x00000004ff637e24 */ /* 0x000fe2000f8e00ff */
[----:B------:R2:W-:Y:S03]  /*a020*/  @P0 SYNCS.ARRIVE.TRANS64.ART0 RZ, [UR6+0xb0], R98 ;  /* 0x0000b062ffff09a7 */ /* 0x0005e60008500006 */
[----:B------:R-:W1:Y:S02]  /*a030*/  SYNCS.PHASECHK.TRANS64.TRYWAIT P0, [UR6+0x100], R99 ;  /* 0x00010063ff0075a7 */ /* 0x000e640008001106 */
[----:B-12---:R-:W-:Y:S05]  /*a040*/  @!P0 BRA `(.L_x_52) ;  /* 0x0000003400488947 */ /* 0x006fea0003800000 */
.L_x_124:
[----:B------:R-:W-:Y:S01]  /*a050*/  MOV R173, UR17 ;  /* 0x0000001100ad7c02 */ /* 0x000fe20008000f00 */
[----:B------:R-:W-:Y:S01]  /*a060*/  FMUL R172, R172, R171 ;  /* 0x000000abacac7220 */ /* 0x000fe20000400000 */
[----:B------:R-:W-:Y:S01]  /*a070*/  FADD2 R136, R136.F32x2.HI_LO, R150.F32x2.HI_LO ;  /* 0x000000968888724b */ /* 0x000fe20000000000 */
[----:B------:R-:W-:Y:S01]  /*a080*/  UIADD3 UR11, UPT, UPT, UR11, 0x1, URZ ;  /* 0x000000010b0b7890 */ /* 0x000fe2000fffe0ff */
[----:B------:R-:W-:Y:S01]  /*a090*/  FADD2 R138, R138.F32x2.HI_LO, R152.F32x2.HI_LO ;  /* 0x000000988a8a724b */ /* 0x000fe20000000000 */
[----:B------:R-:W-:Y:S01]  /*a0a0*/  ULOP3.LUT UR9, UR9, 0x1, URZ, 0x3c, !UPT ;  /* 0x0000000109097892 */ /* 0x000fe2000f8e3cff */
[----:B------:R-:W-:Y:S01]  /*a0b0*/  FADD2 R172, R172.F32x2.HI_LO, R132.F32x2.HI_LO ;  /* 0x00000084acac724b */ /* 0x000fe20000000000 */
[----:B------:R-:W-:Y:S01]  /*a0c0*/  UISETP.NE.AND UP0, UPT, UR11, UR14, UPT ;  /* 0x0000000e0b00728c */ /* 0x000fe2000bf05270 */
[----:B------:R-:W-:Y:S01]  /*a0d0*/  FADD2 R142, R142.F32x2.HI_LO, R154.F32x2.HI_LO ;  /* 0x0000009a8e8e724b */ /* 0x000fe20000000000 */
[----:B------:R-:W-:Y:S01]  /*a0e0*/  ULOP3.LUT UR10, UR10, 0x1, URZ, 0x3c, !UPT ;  /* 0x000000010a0a7892 */ /* 0x000fe2000f8e3cff */
[----:B------:R-:W-:-:S02]  /*a0f0*/  FADD2 R172, R172.F32x2.HI_LO, R146.F32x2.HI_LO ;  /* 0x00000092acac724b */ /* 0x000fc40000000000 */
[----:B------:R-:W-:Y:S02]  /*a100*/  FADD2 R136, R136.F32x2.HI_LO, R118.F32x2.HI_LO ;  /* 0x000000768888724b */ /* 0x000fe40000000000 */
[----:B------:R-:W-:Y:S02]  /*a110*/  FADD2 R138, R138.F32x2.HI_LO, R120.F32x2.HI_LO ;  /* 0x000000788a8a724b */ /* 0x000fe40000000000 */
[----:B------:R-:W-:Y:S02]  /*a120*/  FADD2 R142, R142.F32x2.HI_LO, R122.F32x2.HI_LO ;  /* 0x0000007a8e8e724b */ /* 0x000fe40000000000 */
[----:B------:R-:W-:Y:S02]  /*a130*/  FADD2 R172, R172.F32x2.HI_LO, R116.F32x2.HI_LO ;  /* 0x00000074acac724b */ /* 0x000fe40000000000 */
[----:B------:R-:W-:Y:S02]  /*a140*/  FADD2 R136, R136.F32x2.HI_LO, R126.F32x2.HI_LO ;  /* 0x0000007e8888724b */ /* 0x000fe40000000000 */
        /* <DEDUP_REMOVED lines=52> */
[----:B------:R-:W-:-:S04]  /*a490*/  FADD2 R136, R172.F32x2.HI_LO, R136.F32x2.HI_LO ;  /* 0x00000088ac88724b */ /* 0x000fc80000000000 */
[----:B------:R-:W-:-:S04]  /*a4a0*/  FADD2 R136, R136.F32x2.HI_LO, R138.F32x2.HI_LO ;  /* 0x0000008a8888724b */ /* 0x000fc80000000000 */
[----:B------:R-:W-:Y:S01]  /*a4b0*/  FADD R171, R136, R137 ;  /* 0x0000008988ab7221 */ /* 0x000fe20000000000 */
[----:B------:R-:W-:Y:S06]  /*a4c0*/  BRA.U UP0, `(.L_x_53) ;  /* 0xffffffe100107547 */ /* 0x000fec000b83ffff */
.L_x_50:
[----:B-1----:R-:W1:Y:S01]  /*a4d0*/  S2R R5, SR_TID.X ;  /* 0x0000000000057919 */ /* 0x002e620000002100 */
[----:B------:R-:W-:Y:S01]  /*a4e0*/  R2UR UR6, R2 ;  /* 0x00000000020672ca */ /* 0x000fe200000e0000 */
[----:B------:R-:W-:Y:S01]  /*a4f0*/  IMAD.U32 R2, RZ, RZ, UR20 ;  /* 0x00000014ff027e24 */ /* 0x000fe2000f8e00ff */
[----:B------:R-:W2:Y:S01]  /*a500*/  LDCU UR4, c[0x0][0x370] ;  /* 0x00006e00ff0477ac */ /* 0x000ea20008000800 */
[----:B------:R-:W-:Y:S01]  /*a510*/  IMAD.U32 R4, RZ, RZ, UR13 ;  /* 0x0000000dff047e24 */ /* 0x000fe2000f8e00ff */
[----:B------:R-:W3:Y:S09]  /*a520*/  LDCU UR5, c[0x0][0x624] ;  /* 0x0000c480ff0577ac */ /* 0x000ef20008000800 */
[----:B--2---:R-:W-:-:S04]  /*a530*/  UIADD3 UR6, UPT, UPT, UR4, UR6, URZ ;  /* 0x0000000604067290 */ /* 0x004fc8000fffe0ff */
[----:B---3--:R-:W-:Y:S01]  /*a540*/  UISETP.GE.AND UP0, UPT, UR6, UR5, UPT ;  /* 0x000000050600728c */ /* 0x008fe2000bf06270 */
[----:B-1----:R-:W-:-:S04]  /*a550*/  LOP3.LUT R2, R2, 0x7f, R5, 0xf8, !PT ;  /* 0x0000007f02027812 */ /* 0x002fc800078ef805 */
[----:B------:R-:W-:-:S05]  /*a560*/  LEA R2, R2, UR19, 0x2 ;  /* 0x0000001302027c11 */ /* 0x000fca000f8e10ff */
[----:B------:R-:W-:Y:S04]  /*a570*/  STS [R2+0x15c], R171 ;  /* 0x00015cab02007388 */ /* 0x000fe80000000800 */
[----:B------:R1:W-:Y:S02]  /*a580*/  STS [R2+0x55c], R170 ;  /* 0x00055caa02007388 */ /* 0x0003e40000000800 */
[----:B-1----:R-:W-:Y:S01]  /*a590*/  IMAD.U32 R2, RZ, RZ, UR6 ;  /* 0x00000006ff027e24 */ /* 0x002fe2000f8e00ff */
[----:B------:R3:W-:Y:S06]  /*a5a0*/  BAR.ARV R4, 0x40 ;  /* 0x000100040000751d */ /* 0x0007ec0000002000 */
[----:B------:R-:W-:Y:S05]  /*a5b0*/  BRA.U !UP0, `(.L_x_54) ;  /* 0xffffffb908407547 */ /* 0x000fea000b83ffff */
.L_x_46:
[----:B------:R-:W4:Y:S01]  /*a5c0*/  S2UR UR5, SR_CgaCtaId ;  /* 0x00000000000579c3 */ /* 0x000f220000008800 */
[----:B------:R-:W-:Y:S01]  /*a5d0*/  R2UR UR4, R0 ;  /* 0x00000000000472ca */ /* 0x000fe200000e0000 */
[----:B------:R-:W-:-:S06]  /*a5e0*/  USHF.L.U32 UR9, UR9, 0x1f, URZ ;  /* 0x0000001f09097899 */ /* 0x000fcc00080006ff */
[----:B------:R-:W-:-:S06]  /*a5f0*/  MOV R2, UR9 ;  /* 0x0000000900027c02 */ /* 0x000fcc0008000f00 */
[----:B------:R-:W-:-:S03]  /*a600*/  UISETP.GT.AND UP0, UPT, UR4, 0x3, UPT ;  /* 0x000000030400788c */ /* 0x000fc6000bf04270 */
[----:B------:R-:W-:Y:S02]  /*a610*/  UMOV UR4, 0x400 ;  /* 0x0000040000047882 */ /* 0x000fe40000000000 */
[----:B----4-:R-:W-:-:S04]  /*a620*/  ULEA UR5, UR5, UR4, 0x18 ;  /* 0x0000000405057291 */ /* 0x010fc8000f8ec0ff */
[----:B------:R-:W-:Y:S02]  /*a630*/  UIADD3 UR4, UPT, UPT, UR5, 0x8, URZ ;  /* 0x0000000805047890 */ /* 0x000fe4000fffe0ff */
[----:B------:R-:W-:-:S09]  /*a640*/  @!UP0 UIADD3 UR4, UPT, UPT, UR5, URZ, URZ ;  /* 0x000000ff05048290 */ /* 0x000fd2000fffe0ff */
[----:B------:R-:W4:Y:S02]  /*a650*/  SYNCS.PHASECHK.TRANS64.TRYWAIT P0, [UR4+0x100], R2 ;  /* 0x00010002ff0075a7 */ /* 0x000f240008001104 */
[----:B----4-:R-:W-:Y:S05]  /*a660*/  @!P0 BRA `(.L_x_55) ;  /* 0x0000002c00e08947 */ /* 0x010fea0003800000 */
.L_x_126:
[----:B------:R-:W-:Y:S06]  /*a670*/  BAR.ARV 0x2, 0x1a0 ;  /* 0x0086800000007b1d */ /* 0x000fec0000002000 */
.L_x_32:
[----:B------:R-:W-:-:S13]  /*a680*/  R2UR UR4, R0 ;  /* 0x00000000000472ca */ /* 0x000fda00000e0000 */
[----:B------:R-:W-:-:S04]  /*a690*/  ULOP3.LUT UR4, UR4, 0xfffffffc, URZ, 0xc0, !UPT ;  /* 0xfffffffc04047892 */ /* 0x000fc8000f8ec0ff */
[----:B------:R-:W-:-:S06]  /*a6a0*/  UISETP.NE.AND UP0, UPT, UR4, 0x8, UPT ;  /* 0x000000080400788c */ /* 0x000fcc000bf05270 */
[----:B------:R-:W-:-:S13]  /*a6b0*/  PLOP3.LUT P0, PT, PT, PT, UP0, 0x80, 0x8 ;  /* 0x000000000008781c */ /* 0x000fda0003f0f008 */
[----:B----4-:R-:W-:Y:S05]  /*a6c0*/  @P0 EXIT ;  /* 0x000000000000094d */ /* 0x010fea0003800000 */
[----:B------:R-:W-:-:S08]  /*a6d0*/  NOP ;  /* 0x0000000000007918 */ /* 0x000fd00000000000 */
[----:B------:R-:W4:-:S00]  /*a6e0*/  USETMAXREG.DEALLOC.CTAPOOL 0x40 ;  /* 0x00000040000079c8 */ /* 0x000f0000080e0500 */
[----:B------:R-:W5:Y:S01]  /*a6f0*/  S2UR UR18, SR_CTAID.X ;  /* 0x00000000001279c3 */ /* 0x000f620000002500 */
[----:B------:R-:W5:Y:S01]  /*a700*/  LDCU UR4, c[0x0][0x610] ;  /* 0x0000c200ff0477ac */ /* 0x000f620008000800 */
[----:B----4-:R-:W4:Y:S01]  /*a710*/  S2R R3, SR_TID.X ;  /* 0x0000000000037919 */ /* 0x010f220000002100 */
[----:B--23--:R-:W-:Y:S01]  /*a720*/  IMAD.MOV.U32 R4, RZ, RZ, 0x1 ;  /* 0x00000001ff047424 */ /* 0x00cfe200078e00ff */
[----:B------:R-:W2:Y:S04]  /*a730*/  LDCU.U8 UR13, c[0x0][0x614] ;  /* 0x0000c280ff0d77ac */ /* 0x000ea80008000000 */
[----:B------:R-:W3:Y:S01]  /*a740*/  S2UR UR7, SR_CgaCtaId ;  /* 0x00000000000779c3 */ /* 0x000ee20000008800 */
[----:B------:R-:W1:Y:S01]  /*a750*/  LDCU UR10, c[0x0][0x38c] ;  /* 0x00007180ff0a77ac */ /* 0x000e620008000800 */
[----:B------:R-:W2:Y:S01]  /*a760*/  LDCU UR11, c[0x0][0x624] ;  /* 0x0000c480ff0b77ac */ /* 0x000ea20008000800 */
[----:B------:R-:W-:Y:S01]  /*a770*/  UMOV UR6, 0x400 ;  /* 0x0000040000067882 */ /* 0x000fe20000000000 */
[----:B------:R-:W2:Y:S01]  /*a780*/  LDCU UR12, c[0x0][0x61c] ;  /* 0x0000c380ff0c77ac */ /* 0x000ea20008000800 */
[----:B------:R-:W-:Y:S01]  /*a790*/  UMOV UR19, 0x1 ;  /* 0x0000000100137882 */ /* 0x000fe20000000000 */
[----:B-----5:R-:W-:-:S02]  /*a7a0*/  UIMAD.WIDE.U32 UR4, UR18, UR4, URZ ;  /* 0x00000004120472a5 */ /* 0x020fc4000f8e00ff */
[----:B-1----:R-:W-:Y:S02]  /*a7b0*/  UIADD3 UR9, UPT, UPT, UR10, -0x1, URZ ;  /* 0xffffffff0a097890 */ /* 0x002fe4000fffe0ff */
[----:B------:R-:W-:Y:S02]  /*a7c0*/  UIADD3 UR4, UPT, UPT, -UR5, UR18, URZ ;  /* 0x0000001205047290 */ /* 0x000fe4000fffe1ff */
[----:B------:R-:W-:Y:S02]  /*a7d0*/  UIADD3 UR8, UPT, UPT, -UR10, URZ, URZ ;  /* 0x000000ff0a087290 */ /* 0x000fe4000fffe1ff */
[----:B--2---:R-:W-:Y:S01]  /*a7e0*/  USHF.R.U32.HI UR4, URZ, UR13, UR4 ;  /* 0x0000000dff047299 */ /* 0x004fe20008011604 */
[C---:B----4-:R-:W-:Y:S01]  /*a7f0*/  IMAD.SHL.U32 R5, R3.reuse, 0x20, RZ ;  /* 0x0000002003057824 */ /* 0x050fe200078e00ff */
[----:B------:R-:W1:Y:S01]  /*a800*/  LDCU.U8 UR13, c[0x0][0x615] ;  /* 0x0000c2a0ff0d77ac */ /* 0x000e620008000000 */
[----:B------:R-:W-:Y:S01]  /*a810*/  LOP3.LUT R2, R3, 0x7f, RZ, 0xc0, !PT ;  /* 0x0000007f03027812 */ /* 0x000fe200078ec0ff */
[----:B---3--:R-:W-:Y:S01]  /*a820*/  ULEA UR7, UR7, UR6, 0x18 ;  /* 0x0000000607077291 */ /* 0x008fe2000f8ec0ff */
[----:B------:R-:W-:Y:S01]  /*a830*/  BAR.SYNC.DEFER_BLOCKING 0x2, 0x1a0 ;  /* 0x0086800000007b1d */ /* 0x000fe20000010000 */
[----:B------:R-:W-:Y:S01]  /*a840*/  UIADD3 UR4, UPT, UPT, UR5, UR4, URZ ;  /* 0x0000000405047290 */ /* 0x000fe2000fffe0ff */
[----:B------:R-:W-:Y:S01]  /*a850*/  LOP3.LUT R5, R5, 0x3e0, RZ, 0xc0, !PT ;  /* 0x000003e005057812 */ /* 0x000fe200078ec0ff */
[----:B------:R-:W-:Y:S01]  /*a860*/  UISETP.GE.AND UP1, UPT, UR18, UR11, UPT ;  /* 0x0000000b1200728c */ /* 0x000fe2000bf26270 */
[----:B------:R-:W-:Y:S01]  /*a870*/  SHF.R.U32.HI R38, RZ, 0x5, R2 ;  /* 0x00000005ff267819 */ /* 0x000fe20000011602 */
[----:B------:R-:W-:-:S02]  /*a880*/  USHF.R.S32.HI UR6, URZ, 0x1f, UR9 ;  /* 0x0000001fff067899 */ /* 0x000fc40008011409 */
[----:B------:R-:W-:Y:S02]  /*a890*/  USHF.R.S32.HI UR8, URZ, 0x1f, UR8 ;  /* 0x0000001fff087899 */ /* 0x000fe40008011408 */
[----:B------:R-:W-:Y:S01]  /*a8a0*/  IMAD R5, R38, 0x400, R5 ;  /* 0x0000040026057824 */ /* 0x000fe200078e0205 */
[----:B------:R-:W-:Y:S02]  /*a8b0*/  UISETP.GT.AND UP0, UPT, UR10, URZ, UPT ;  /* 0x000000ff0a00728c */ /* 0x000fe4000bf04270 */
[----:B------:R-:W-:Y:S02]  /*a8c0*/  ULEA.HI UR6, UR6, UR9, URZ, 0x7 ;  /* 0x0000000906067291 */ /* 0x000fe4000f8f38ff */
[----:B-1----:R-:W-:Y:S01]  /*a8d0*/  USHF.R.U32.HI UR16, URZ, UR13, UR4 ;  /* 0x0000000dff107299 */ /* 0x002fe20008011604 */
[----:B------:R-:W1:Y:S03]  /*a8e0*/  LDCU.U8 UR13, c[0x0][0x620] ;  /* 0x0000c400ff0d77ac */ /* 0x000e660008000000 */
[----:B------:R-:W-:-:S02]  /*a8f0*/  UIMAD.WIDE.U32 UR4, UR16, UR12, URZ ;  /* 0x0000000c100472a5 */ /* 0x000fc4000f8e00ff */
[----:B------:R-:W-:Y:S01]  /*a900*/  ULEA.HI UR8, UR8, -UR10, URZ, 0x7 ;  /* 0x8000000a08087291 */ /* 0x000fe2000f8f38ff */
[----:B------:R-:W-:Y:S01]  /*a910*/  SYNCS.ARRIVE.TRANS64.ART0 RZ, [UR7+0xa0], R4 ;  /* 0x0000a004ffff79a7 */ /* 0x000fe20008500007 */
[----:B------:R-:W-:Y:S02]  /*a920*/  UIADD3 UR4, UPT, UPT, UR16, -UR5, URZ ;  /* 0x8000000510047290 */ /* 0x000fe4000fffe0ff */
[----:B------:R-:W-:Y:S02]  /*a930*/  USHF.R.S32.HI UR21, URZ, 0x7, UR6 ;  /* 0x00000007ff157899 */ /* 0x000fe40008011406 */
[----:B------:R-:W-:Y:S01]  /*a940*/  USHF.R.S32.HI UR6, URZ, 0x7, UR8 ;  /* 0x00000007ff067899 */ /* 0x000fe20008011408 */
[----:B------:R2:W-:Y:S03]  /*a950*/  SYNCS.ARRIVE.TRANS64.ART0 RZ, [UR7+0xa8], R4 ;  /* 0x0000a804ffff79a7 */ /* 0x0005e60008500007 */
[----:B------:R-:W-:-:S02]  /*a960*/  @!UP0 ULOP3.LUT UR21, URZ, UR6, URZ, 0x33, !UPT ;  /* 0x00000006ff158292 */ /* 0x000fc4000f8e33ff */
[----:B-1----:R-:W-:-:S04]  /*a970*/  USHF.R.U32.HI UR4, URZ, UR13, UR4 ;  /* 0x0000000dff047299 */ /* 0x002fc80008011604 */
[----:B------:R-:W-:Y:S01]  /*a980*/  UIADD3 UR4, UPT, UPT, UR5, UR4, URZ ;  /* 0x0000000405047290 */ /* 0x000fe2000fffe0ff */
[----:B--2---:R-:W-:-:S04]  /*a990*/  VIADD R4, R5, UR7 ;  /* 0x0000000705047c36 */ /* 0x004fc80008000000 */
[C---:B------:R-:W-:Y:S02]  /*a9a0*/  VIADD R5, R4.reuse, 0xc00 ;  /* 0x00000c0004057836 */ /* 0x040fe40000000000 */
[----:B------:R-:W-:-:S03]  /*a9b0*/  VIADD R4, R4, 0x5c00 ;  /* 0x00005c0004047836 */ /* 0x000fc60000000000 */
[----:B------:R-:W-:Y:S02]  /*a9c0*/  SHF.R.U32.HI R40, RZ, 0x3, R5 ;  /* 0x00000003ff287819 */ /* 0x000fe40000011605 */
[----:B------:R-:W-:Y:S02]  /*a9d0*/  SHF.R.U32.HI R39, RZ, 0x3, R4 ;  /* 0x00000003ff277819 */ /* 0x000fe40000011604 */
[----:B------:R-:W-:Y:S02]  /*a9e0*/  LOP3.LUT R40, R5, 0x10, R40, 0x78, !PT ;  /* 0x0000001005287812 */ /* 0x000fe400078e7828 */
[----:B------:R-:W-:Y:S01]  /*a9f0*/  LOP3.LUT R39, R4, 0x10, R39, 0x78, !PT ;  /* 0x0000001004277812 */ /* 0x000fe200078e7827 */
[----:B------:R-:W-:Y:S06]  /*aa00*/  BRA.U UP1, `(.L_x_56) ;  /* 0x0000001d01307547 */ /* 0x000fec000b800000 */
[----:B------:R-:W1:Y:S01]  /*aa10*/  LDCU.U8 UR5, c[0x0][0x621] ;  /* 0x0000c420ff0577ac */ /* 0x000e620008000000 */
[----:B------:R-:W-:Y:S01]  /*aa20*/  LOP3.LUT P0, RZ, R3, 0x4, RZ, 0xc0, !PT ;  /* 0x0000000403ff7812 */ /* 0x000fe2000780c0ff */
[----:B------:R-:W-:Y:S01]  /*aa30*/  IMAD.MOV.U32 R3, RZ, RZ, 0x10 ;  /* 0x00000010ff037424 */ /* 0x000fe200078e00ff */
[----:B------:R-:W-:Y:S01]  /*aa40*/  LEA R37, R2, UR7, 0x2 ;  /* 0x0000000702257c11 */ /* 0x000fe2000f8e10ff */
[----:B------:R-:W2:Y:S01]  /*aa50*/  LDCU UR14, c[0x0][0x60c] ;  /* 0x0000c180ff0e77ac */ /* 0x000ea20008000800 */
[----:B------:R-:W-:Y:S02]  /*aa60*/  IMAD.SHL.U32 R38, R38, 0x200000, RZ ;  /* 0x0020000026267824 */ /* 0x000fe400078e00ff */
[----:B------:R-:W-:Y:S01]  /*aa70*/  SEL R3, R3, 0xfffffff0, !P0 ;  /* 0xfffffff003037807 */ /* 0x000fe20004000000 */
[----:B------:R-:W3:Y:S04]  /*aa80*/  LDCU UR6, c[0x0][0x618] ;  /* 0x0000c300ff0677ac */ /* 0x000ee80008000800 */
[--C-:B------:R-:W-:Y:S01]  /*aa90*/  IMAD.IADD R36, R40, 0x1, R3.reuse ;  /* 0x0000000128247824 */ /* 0x100fe200078e0203 */
[----:B------:R-:W4:Y:S01]  /*aaa0*/  LDCU UR23, c[0x0][0x370] ;  /* 0x00006e00ff1777ac */ /* 0x000f220008000800 */
[----:B------:R-:W-:Y:S01]  /*aab0*/  IMAD.IADD R3, R39, 0x1, R3 ;  /* 0x0000000127037824 */ /* 0x000fe200078e0203 */
[----:B------:R-:W-:-:S02]  /*aac0*/  UIADD3 UR22, UPT, UPT, -UR21, URZ, URZ ;  /* 0x000000ff15167290 */ /* 0x000fc4000fffe1ff */
[----:B-1----:R-:W-:Y:S01]  /*aad0*/  USHF.R.U32.HI UR13, URZ, UR5, UR4 ;  /* 0x00000005ff0d7299 */ /* 0x002fe20008011604 */
[----:B------:R-:W-:Y:S01]  /*aae0*/  R2UR UR5, R0 ;  /* 0x00000000000572ca */ /* 0x000fe200000e0000 */
[----:B------:R-:W-:Y:S01]  /*aaf0*/  UIADD3 UR4, UPT, UPT, -UR16, URZ, URZ ;  /* 0x000000ff10047290 */ /* 0x000fe2000fffe1ff */
[----:B------:R-:W1:Y:S03]  /*ab00*/  LDCU.64 UR26, c[0x0][0x358] ;  /* 0x00006b00ff1a77ac */ /* 0x000e660008000a00 */
[----:B--2---:R-:W-:Y:S01]  /*ab10*/  UIMAD UR14, UR14, UR4, UR18 ;  /* 0x000000040e0e72a4 */ /* 0x004fe2000f8e0212 */
[----:B------:R-:W-:Y:S01]  /*ab20*/  UMOV UR20, URZ ;  /* 0x000000ff00147c82 */ /* 0x000fe20008000000 */
[----:B------:R-:W-:-:S06]  /*ab30*/  UMOV UR19, 0x1 ;  /* 0x0000000100137882 */ /* 0x000fcc0000000000 */
[----:B------:R-:W-:Y:S02]  /*ab40*/  ULOP3.LUT UR10, UR5, 0x3, URZ, 0xc0, !UPT ;  /* 0x00000003050a7892 */ /* 0x000fe4000f8ec0ff */
[----:B------:R-:W-:Y:S02]  /*ab50*/  UIADD3 UR5, UPT, UPT, -UR13, URZ, URZ ;  /* 0x000000ff0d057290 */ /* 0x000fe4000fffe1ff */
[----:B------:R-:W-:Y:S02]  /*ab60*/  UIADD3 UR11, UPT, UPT, UR10, 0x7, URZ ;  /* 0x000000070a0b7890 */ /* 0x000fe4000fffe0ff */
[----:B------:R-:W-:Y:S02]  /*ab70*/  UIADD3 UR10, UPT, UPT, UR10, 0x3, URZ ;  /* 0x000000030a0a7890 */ /* 0x000fe4000fffe0ff */
[----:B-1-34-:R-:W-:-:S12]  /*ab80*/  UIMAD UR16, UR6, UR5, UR16 ;  /* 0x00000005061072a4 */ /* 0x01afd8000f8e0210 */
.L_x_65:
[----:B------:R-:W-:Y:S01]  /*ab90*/  MOV R5, UR10 ;  /* 0x0000000a00057c02 */ /* 0x000fe20008000f00 */
[----:B--2---:R-:W-:Y:S01]  /*aba0*/  HFMA2 R0, -RZ, RZ, 0, 5.9604644775390625e-08 ;  /* 0x00000001ff007431 */ /* 0x004fe200000001ff */
[----:B------:R-:W-:Y:S01]  /*abb0*/  MOV R4, UR11 ;  /* 0x0000000b00047c02 */ /* 0x000fe20008000f00 */
[----:B------:R-:W-:Y:S02]  /*abc0*/  UISETP.GE.AND UP0, UPT, UR21, 0x1, UPT ;  /* 0x000000011500788c */ /* 0x000fe4000bf06270 */
[----:B------:R1:W-:Y:S06]  /*abd0*/  BAR.SYNC.DEFER_BLOCKING R5, 0x40 ;  /* 0x000100050000751d */ /* 0x0003ec0000010000 */
[----:B------:R1:W-:Y:S02]  /*abe0*/  SYNCS.ARRIVE.TRANS64.ART0 RZ, [UR7+0x100], R0 ;  /* 0x00010000ffff79a7 */ /* 0x0003e40008500007 */
[----:B------:R1:W-:Y:S06]  /*abf0*/  BAR.SYNC.DEFER_BLOCKING R4, 0x40 ;  /* 0x000100040000751d */ /* 0x0003ec0000010000 */
[----:B------:R-:W-:Y:S05]  /*ac00*/  BRA.U !UP0, `(.L_x_57) ;  /* 0x0000000908007547 */ /* 0x000fea000b800000 */
[----:B------:R-:W-:Y:S01]  /*ac10*/  UMOV UR6, UR22 ;  /* 0x0000001600067c82 */ /* 0x000fe20008000000 */
.L_x_60:
[----:B-1----:R-:W-:-:S05]  /*ac20*/  IMAD.U32 R5, RZ, RZ, UR10 ;  /* 0x0000000aff057e24 */ /* 0x002fca000f8e00ff */
[----:B------:R1:W-:Y:S06]  /*ac30*/  BAR.SYNC.DEFER_BLOCKING R5, 0x40 ;  /* 0x000100050000751d */ /* 0x0003ec0000010000 */
[----:B--2---:R-:W2:Y:S02]  /*ac40*/  LDS R41, [R37+0x15c] ;  /* 0x00015c0025297984 */ /* 0x004ea40000000800 */
[----:B--2---:R-:W-:-:S13]  /*ac50*/  FSETP.GEU.AND P0, PT, R41, 1, PT ;  /* 0x3f8000002900780b */ /* 0x004fda0003f0e000 */
[----:B------:R-:W-:-:S04]  /*ac60*/  VOTE.ANY R4, PT, !P0 ;  /* 0x0000000000047806 */ /* 0x000fc800040e0100 */
[----:B------:R-:W-:-:S13]  /*ac70*/  ISETP.NE.AND P0, PT, R4, RZ, PT ;  /* 0x000000ff0400720c */ /* 0x000fda0003f05270 */
[----:B-1----:R-:W-:Y:S05]  /*ac80*/  @!P0 BRA `(.L_x_58) ;  /* 0x0000000000d48947 */ /* 0x002fea0003800000 */
[C---:B------:R-:W-:Y:S02]  /*ac90*/  R2UR UR5, R38.reuse ;  /* 0x00000000260572ca */ /* 0x040fe400000e0000 */
[----:B------:R-:W-:-:S11]  /*aca0*/  R2UR UR4, R38 ;  /* 0x00000000260472ca */ /* 0x000fd600000e0000 */
[----:B------:R-:W1:Y:S02]  /*acb0*/  LDTM.x16 R4, tmem[UR5+0x100] ;  /* 0x00010005000479ee */ /* 0x000e640008240000 */
[-C--:B-1----:R-:W-:Y:S02]  /*acc0*/  FMUL2 R4, R4.F32x2.HI_LO, R41.reuse.F32 ;  /* 0x000000290404724a */ /* 0x082fe40001000000 */
[-C--:B------:R-:W-:Y:S02]  /*acd0*/  FMUL2 R6, R6.F32x2.HI_LO, R41.reuse.F32 ;  /* 0x000000290606724a */ /* 0x080fe40001000000 */
[-C--:B------:R-:W-:Y:S02]  /*ace0*/  FMUL2 R8, R8.F32x2.HI_LO, R41.reuse.F32 ;  /* 0x000000290808724a */ /* 0x080fe40001000000 */
[-C--:B------:R-:W-:Y:S02]  /*acf0*/  FMUL2 R10, R10.F32x2.HI_LO, R41.reuse.F32 ;  /* 0x000000290a0a724a */ /* 0x080fe40001000000 */
[----:B------:R-:W-:-:S02]  /*ad00*/  FMUL2 R12, R12.F32x2.HI_LO, R41.F32 ;  /* 0x000000290c0c724a */ /* 0x000fc40001000000 */
[-C--:B------:R-:W-:Y:S02]  /*ad10*/  FMUL2 R14, R14.F32x2.HI_LO, R41.reuse.F32 ;  /* 0x000000290e0e724a */ /* 0x080fe40001000000 */
[-C--:B------:R-:W-:Y:S02]  /*ad20*/  FMUL2 R16, R16.F32x2.HI_LO, R41.reuse.F32 ;  /* 0x000000291010724a */ /* 0x080fe40001000000 */
[----:B------:R-:W-:-:S04]  /*ad30*/  FMUL2 R18, R18.F32x2.HI_LO, R41.F32 ;  /* 0x000000291212724a */ /* 0x000fc80001000000 */
[----:B------:R-:W-:Y:S01]  /*ad40*/  STTM.x16 tmem[UR4+0x100], R4 ;  /* 0x00010004000079ed */ /* 0x000fe20008240004 */
        /* <DEDUP_REMOVED lines=39> */
[----:B------:R1:W-:Y:S01]  /*afc0*/  STTM.x16 tmem[UR4+0x140], R4 ;  /* 0x00014004000079ed */ /* 0x0003e20008240004 */
[----:B------:R-:W2:Y:S02]  /*afd0*/  FENCE.VIEW.ASYNC.T ;  /* 0x00000000000073c6 */ /* 0x000ea40000000200 */
.L_x_58:
[----:B-1----:R-:W-:Y:S01]  /*afe0*/  IMAD.U32 R5, RZ, RZ, UR11 ;  /* 0x0000000bff057e24 */ /* 0x002fe2000f8e00ff */
[----:B--2---:R1:W-:Y:S01]  /*aff0*/  SYNCS.ARRIVE.TRANS64.ART0 RZ, [UR7+0xa0], R0 ;  /* 0x0000a000ffff79a7 */ /* 0x0043e20008500007 */
[----:B------:R-:W-:-:S04]  /*b000*/  UIADD3 UR6, UPT, UPT, UR6, 0x1, URZ ;  /* 0x0000000106067890 */ /* 0x000fc8000fffe0ff */
[----:B------:R-:W-:Y:S01]  /*b010*/  UISETP.NE.AND UP0, UPT, UR6, URZ, UPT ;  /* 0x000000ff0600728c */ /* 0x000fe2000bf05270 */
[----:B------:R1:W-:Y:S01]  /*b020*/  SYNCS.ARRIVE.TRANS64.ART0 RZ, [UR7+0x108], R0 ;  /* 0x00010800ffff79a7 */ /* 0x0003e20008500007 */
[----:B------:R1:W-:Y:S06]  /*b030*/  BAR.SYNC.DEFER_BLOCKING R5, 0x40 ;  /* 0x000100050000751d */ /* 0x0003ec0000010000 */
[----:B------:R-:W2:Y:S02]  /*b040*/  LDS R41, [R37+0x35c] ;  /* 0x00035c0025297984 */ /* 0x000ea40000000800 */
        /* <DEDUP_REMOVED lines=57> */
.L_x_59:
[----:B--2---:R2:W-:Y:S01]  /*b3e0*/  SYNCS.ARRIVE.TRANS64.ART0 RZ, [UR7+0xa8], R0 ;  /* 0x0000a800ffff79a7 */ /* 0x0045e20008500007 */
[----:B------:R2:W-:Y:S01]  /*b3f0*/  SYNCS.ARRIVE.TRANS64.ART0 RZ, [UR7+0x100], R0 ;  /* 0x00010000ffff79a7 */ /* 0x0005e20008500007 */
[----:B------:R-:W-:Y:S05]  /*b400*/  BRA.U UP0, `(.L_x_60) ;  /* 0xfffffff900047547 */ /* 0x000fea000b83ffff */
.L_x_57:
[----:B-1----:R-:W-:Y:S01]  /*b410*/  MOV R6, UR10 ;  /* 0x0000000a00067c02 */ /* 0x002fe20008000f00 */
[----:B------:R1:W-:Y:S01]  /*b420*/  SYNCS.ARRIVE.TRANS64.ART0 RZ, [UR7+0x108], R0 ;  /* 0x00010800ffff79a7 */ /* 0x0003e20008500007 */
[----:B------:R-:W-:Y:S02]  /*b430*/  USHF.L.U32 UR4, UR20, 0x1f, URZ ;  /* 0x0000001f14047899 */ /* 0x000fe400080006ff */
[----:B------:R-:W-:Y:S01]  /*b440*/  USHF.L.U32 UR5, UR19, 0x1f, URZ ;  /* 0x0000001f13057899 */ /* 0x000fe200080006ff */
[----:B------:R1:W-:Y:S03]  /*b450*/  BAR.SYNC.DEFER_BLOCKING R6, 0x40 ;  /* 0x000100060000751d */ /* 0x0003e60000010000 */
[----:B------:R-:W-:Y:S02]  /*b460*/  MOV R5, UR4 ;  /* 0x0000000400057c02 */ /* 0x000fe40008000f00 */
[----:B------:R-:W-:Y:S01]  /*b470*/  MOV R4, UR5 ;  /* 0x0000000500047c02 */ /* 0x000fe20008000f00 */
[----:B------:R1:W3:Y:S04]  /*b480*/  LDS R33, [R37+0x15c] ;  /* 0x00015c0025217984 */ /* 0x0002e80000000800 */
[----:B------:R1:W4:Y:S01]  /*b490*/  LDS R32, [R37+0x55c] ;  /* 0x00055c0025207984 */ /* 0x0003220000000800 */
[----:B------:R1:W-:Y:S01]  /*b4a0*/  SYNCS.ARRIVE.TRANS64.ART0 RZ, [UR7+0x100], R0 ;  /* 0x00010000ffff79a7 */ /* 0x0003e20008500007 */
[----:B------:R-:W5:Y:S02]  /*b4b0*/  SYNCS.PHASECHK.TRANS64.TRYWAIT P0, [UR7+0xd0], R5 ;  /* 0x0000d005ff0075a7 */ /* 0x000f640008001107 */
[----:B-1-345:R-:W-:Y:S05]  /*b4c0*/  @!P0 BRA `(.L_x_61) ;  /* 0x00000020006c8947 */ /* 0x03afea0003800000 */
.L_x_128:
[----:B------:R-:W3:Y:S01]  /*b4d0*/  SYNCS.PHASECHK.TRANS64.TRYWAIT P1, [UR7+0x120], R4 ;  /* 0x00012004ff0075a7 */ /* 0x000ee20008021107 */
[C---:B------:R-:W-:Y:S02]  /*b4e0*/  FSETP.NE.AND P0, PT, R33.reuse, RZ, PT ;  /* 0x000000ff2100720b */ /* 0x040fe40003f05000 */
[----:B------:R-:W-:Y:S02]  /*b4f0*/  R2UR UR6, R38 ;  /* 0x00000000260672ca */ /* 0x000fe400000e0000 */
[----:B------:R-:W-:-:S06]  /*b500*/  FSEL R24, R33, 1, P0 ;  /* 0x3f80000021187808 */ /* 0x000fcc0000000000 */
[----:B------:R-:W4:Y:S02]  /*b510*/  MUFU.RCP R24, R24 ;  /* 0x0000001800187308 */ /* 0x000f240000001000 */
[----:B---34-:R-:W-:Y:S05]  /*b520*/  @!P1 BRA `(.L_x_62) ;  /* 0x0000002000709947 */ /* 0x018fea0003800000 */
.L_x_130:
[----:B-1-3--:R-:W1:Y:S01]  /*b530*/  LDTM.x16 R4, tmem[UR6+0x100] ;  /* 0x00010006000479ee */ /* 0x00ae620008240000 */
[----:B------:R-:W-:Y:S01]  /*b540*/  R2UR UR6, R38 ;  /* 0x00000000260672ca */ /* 0x000fe200000e0000 */
[-C--:B-1----:R-:W-:Y:S02]  /*b550*/  FMUL2 R10, R10.F32x2.HI_LO, R24.reuse.F32 ;  /* 0x000000180a0a724a */ /* 0x082fe40001000000 */
[-C--:B------:R-:W-:Y:S02]  /*b560*/  FMUL2 R8, R8.F32x2.HI_LO, R24.reuse.F32 ;  /* 0x000000180808724a */ /* 0x080fe40001000000 */
[----:B------:R-:W-:Y:S01]  /*b570*/  FMUL2 R6, R6.F32x2.HI_LO, R24.F32 ;  /* 0x000000180606724a */ /* 0x000fe20001000000 */
[----:B------:R-:W-:Y:S01]  /*b580*/  F2FP.BF16.F32.PACK_AB R11, R11, R10 ;  /* 0x0000000a0b0b723e */ /* 0x000fe200000010ff */
        /* <DEDUP_REMOVED lines=10> */
[----:B------:R1:W-:Y:S01]  /*b630*/  STS.128 [R40], R8 ;  /* 0x0000000828007388 */ /* 0x0003e20000000c00 */
[----:B------:R-:W-:-:S02]  /*b640*/  F2FP.BF16.F32.PACK_AB R21, R15, R14 ;  /* 0x0000000e0f15723e */ /* 0x000fc400000010ff */
[----:B------:R-:W-:-:S05]  /*b650*/  F2FP.BF16.F32.PACK_AB R20, R13, R12 ;  /* 0x0000000c0d14723e */ /* 0x000fca00000010ff */
[----:B------:R3:W-:Y:S01]  /*b660*/  STS.128 [R36], R20 ;  /* 0x0000001424007388 */ /* 0x0007e20000000c00 */
[----:B-1----:R-:W1:Y:S02]  /*b670*/  LDTM.x16 R4, tmem[UR6+0x110] ;  /* 0x00011006000479ee */ /* 0x002e640008240000 */
        /* <DEDUP_REMOVED lines=11> */
[----:B---3--:R-:W-:Y:S01]  /*b730*/  F2FP.BF16.F32.PACK_AB R23, R19, R18 ;  /* 0x000000121317723e */ /* 0x008fe200000010ff */
[----:B------:R-:W-:Y:S01]  /*b740*/  FMUL2 R12, R12.F32x2.HI_LO, R24.F32 ;  /* 0x000000180c0c724a */ /* 0x000fe20001000000 */
[----:B------:R-:W-:Y:S01]  /*b750*/  F2FP.BF16.F32.PACK_AB R22, R17, R16 ;  /* 0x000000101116723e */ /* 0x000fe200000010ff */
[----:B------:R1:W-:Y:S01]  /*b760*/  STS.128 [R40+0x1000], R8 ;  /* 0x0010000828007388 */ /* 0x0003e20000000c00 */
[----:B------:R-:W-:-:S02]  /*b770*/  F2FP.BF16.F32.PACK_AB R21, R15, R14 ;  /* 0x0000000e0f15723e */ /* 0x000fc400000010ff */
[----:B------:R-:W-:-:S05]  /*b780*/  F2FP.BF16.F32.PACK_AB R20, R13, R12 ;  /* 0x0000000c0d14723e */ /* 0x000fca00000010ff */
[----:B------:R3:W-:Y:S01]  /*b790*/  STS.128 [R36+0x1000], R20 ;  /* 0x0010001424007388 */ /* 0x0007e20000000c00 */
        /* <DEDUP_REMOVED lines=37> */
[----:B------:R-:W-:Y:S01]  /*b9f0*/  STS.128 [R36+0x3000], R20 ;  /* 0x0030001424007388 */ /* 0x000fe20000000c00 */
        /* <DEDUP_REMOVED lines=15> */
[----:B------:R1:W-:Y:S01]  /*baf0*/  STS.128 [R40+0x4000], R8 ;  /* 0x0040000828007388 */ /* 0x0003e20000000c00 */
[----:B------:R-:W-:Y:S01]  /*bb00*/  F2FP.BF16.F32.PACK_AB R6, R17, R16 ;  /* 0x000000101106723e */ /* 0x000fe200000010ff */
[----:B------:R-:W-:Y:S01]  /*bb10*/  IMAD.U32 R12, RZ, RZ, UR11 ;  /* 0x0000000bff0c7e24 */ /* 0x000fe2000f8e00ff */
[----:B------:R-:W-:-:S05]  /*bb20*/  F2FP.BF16.F32.PACK_AB R7, R19, R18 ;  /* 0x000000121307723e */ /* 0x000fca00000010ff */
[----:B------:R3:W-:Y:S01]  /*bb30*/  STS.128 [R36+0x4000], R4 ;  /* 0x0040000424007388 */ /* 0x0007e20000000c00 */
[----:B------:R4:W-:Y:S06]  /*bb40*/  MEMBAR.ALL.CTA ;  /* 0x0000000000007992 */ /* 0x0009ec0000008000 */
[----:B----4-:R-:W4:Y:S01]  /*bb50*/  FENCE.VIEW.ASYNC.S ;  /* 0x00000000000073c6 */ /* 0x010f220000000000 */
[----:B-1----:R-:W-:Y:S01]  /*bb60*/  MOV R8, UR4 ;  /* 0x0000000400087c02 */ /* 0x002fe20008000f00 */
[----:B----4-:R1:W-:Y:S01]  /*bb70*/  SYNCS.ARRIVE.TRANS64.ART0 RZ, [UR7+0xa0], R0 ;  /* 0x0000a000ffff79a7 */ /* 0x0103e20008500007 */
[----:B---3--:R-:W-:Y:S01]  /*bb80*/  IMAD.U32 R4, RZ, RZ, UR5 ;  /* 0x00000005ff047e24 */ /* 0x008fe2000f8e00ff */
[----:B------:R1:W-:Y:S01]  /*bb90*/  SYNCS.ARRIVE.TRANS64.ART0 RZ, [UR7+0x110], R0 ;  /* 0x00011000ffff79a7 */ /* 0x0003e20008500007 */
[----:B------:R1:W-:Y:S06]  /*bba0*/  BAR.SYNC.DEFER_BLOCKING R12, 0x40 ;  /* 0x0001000c0000751d */ /* 0x0003ec0000010000 */
[----:B------:R1:W3:Y:S04]  /*bbb0*/  LDS R35, [R37+0x35c] ;  /* 0x00035c0025237984 */ /* 0x0002e80000000800 */
[----:B------:R1:W4:Y:S01]  /*bbc0*/  LDS R34, [R37+0x75c] ;  /* 0x00075c0025227984 */ /* 0x0003220000000800 */
[----:B------:R1:W-:Y:S01]  /*bbd0*/  SYNCS.ARRIVE.TRANS64.ART0 RZ, [UR7+0x108], R0 ;  /* 0x00010800ffff79a7 */ /* 0x0003e20008500007 */
[----:B------:R-:W5:Y:S02]  /*bbe0*/  SYNCS.PHASECHK.TRANS64.TRYWAIT P1, [UR7+0xd8], R8 ;  /* 0x0000d808ff0075a7 */ /* 0x000f640008021107 */
[----:B-1-345:R-:W-:Y:S05]  /*bbf0*/  @!P1 BRA `(.L_x_63) ;  /* 0x0000001800d89947 */ /* 0x03afea0003800000 */
.L_x_132:
[----:B------:R-:W3:Y:S01]  /*bc00*/  SYNCS.PHASECHK.TRANS64.TRYWAIT P1, [UR7+0x128], R4 ;  /* 0x00012804ff0075a7 */ /* 0x000ee20008021107 */
[----:B------:R-:W-:-:S04]  /*bc10*/  FSETP.NE.AND P4, PT, R35, RZ, PT ;  /* 0x000000ff2300720b */ /* 0x000fc80003f85000 */
[----:B------:R-:W-:-:S06]  /*bc20*/  FSEL R41, R35, 1, P4 ;  /* 0x3f80000023297808 */ /* 0x000fcc0002000000 */
[----:B------:R-:W4:Y:S02]  /*bc30*/  MUFU.RCP R41, R41 ;  /* 0x0000002900297308 */ /* 0x000f240000001000 */
[----:B---34-:R-:W-:Y:S05]  /*bc40*/  @!P1 BRA `(.L_x_64) ;  /* 0x0000001800e09947 */ /* 0x018fea0003800000 */
.L_x_134:
[----:B------:R-:W-:Y:S01]  /*bc50*/  R2UR UR4, R38 ;  /* 0x00000000260472ca */ /* 0x000fe200000e0000 */
[----:B------:R-:W4:Y:S01]  /*bc60*/  LDCU.64 UR8, c[0x0][0x3c8] ;  /* 0x00007900ff0877ac */ /* 0x000f220008000a00 */
[----:B------:R-:W5:Y:S01]  /*bc70*/  @P0 MUFU.LG2 R33, R33 ;  /* 0x0000002100210308 */ /* 0x000f620000000c00 */
[----:B------:R-:W1:Y:S01]  /*bc80*/  LDCU UR12, c[0x0][0x610] ;  /* 0x0000c200ff0c77ac */ /* 0x000e620008000800 */
[----:B------:R-:W2:Y:S06]  /*bc90*/  LDCU.U8 UR15, c[0x0][0x614] ;  /* 0x0000c280ff0f77ac */ /* 0x000eac0008000000 */
[----:B------:R-:W3:Y:S03]  /*bca0*/  @P4 MUFU.LG2 R35, R35 ;  /* 0x0000002300234308 */ /* 0x000ee60000000c00 */
[----:B-1-3--:R-:W1:Y:S01]  /*bcb0*/  LDTM.x16 R4, tmem[UR4+0x150] ;  /* 0x00015004000479ee */ /* 0x00ae620008240000 */
[----:B------:R-:W-:Y:S01]  /*bcc0*/  UIADD3 UR18, UPT, UPT, UR23, UR18, URZ ;  /* 0x0000001217127290 */ /* 0x000fe2000fffe0ff */
[----:B------:R-:W3:Y:S01]  /*bcd0*/  LDCU.U8 UR25, c[0x0][0x615] ;  /* 0x0000c2a0ff1977ac */ /* 0x000ee20008000000 */
[----:B------:R-:W1:Y:S01]  /*bce0*/  LDCU UR24, c[0x0][0x380] ;  /* 0x00007000ff1877ac */ /* 0x000e620008000800 */
[----:B------:R-:W-:-:S02]  /*bcf0*/  ULOP3.LUT UR19, UR19, 0x1, URZ, 0x3c, !UPT ;  /* 0x0000000113137892 */ /* 0x000fc4000f8e3cff */
[----:B------:R-:W-:Y:S01]  /*bd00*/  ULOP3.LUT UR20, UR20, 0x1, URZ, 0x3c, !UPT ;  /* 0x0000000114147892 */ /* 0x000fe2000f8e3cff */
[-C--:B-1----:R-:W-:Y:S02]  /*bd10*/  FMUL2 R18, R18.F32x2.HI_LO, R41.reuse.F32 ;  /* 0x000000291212724a */ /* 0x082fe40001000000 */
[-C--:B------:R-:W-:Y:S02]  /*bd20*/  FMUL2 R16, R16.F32x2.HI_LO, R41.reuse.F32 ;  /* 0x000000291010724a */ /* 0x080fe40001000000 */
[-C--:B------:R-:W-:Y:S01]  /*bd30*/  FMUL2 R14, R14.F32x2.HI_LO, R41.reuse.F32 ;  /* 0x000000290e0e724a */ /* 0x080fe20001000000 */
[----:B------:R-:W-:Y:S01]  /*bd40*/  F2FP.BF16.F32.PACK_AB R27, R19, R18 ;  /* 0x00000012131b723e */ /* 0x000fe200000010ff */
        /* <DEDUP_REMOVED lines=8> */
[----:B------:R-:W-:Y:S01]  /*bdd0*/  FMUL2 R4, R4.F32x2.HI_LO, R41.F32 ;  /* 0x000000290404724a */ /* 0x000fe20001000000 */
[----:B------:R-:W-:-:S02]  /*bde0*/  F2FP.BF16.F32.PACK_AB R30, R9, R8 ;  /* 0x00000008091e723e */ /* 0x000fc400000010ff */
[----:B------:R-:W-:Y:S02]  /*bdf0*/  F2FP.BF16.F32.PACK_AB R29, R7, R6 ;  /* 0x00000006071d723e */ /* 0x000fe400000010ff */
[----:B------:R-:W-:Y:S02]  /*be00*/  F2FP.BF16.F32.PACK_AB R28, R5, R4 ;  /* 0x00000004051c723e */ /* 0x000fe400000010ff */
[----:B------:R-:W1:Y:S03]  /*be10*/  LDTM.x16 R4, tmem[UR4+0x160] ;  /* 0x00016004000479ee */ /* 0x000e660008240000 */
[----:B------:R2:W-:Y:S04]  /*be20*/  STS.128 [R39], R28 ;  /* 0x0000001c27007388 */ /* 0x0005e80000000c00 */
[----:B------:R3:W-:Y:S01]  /*be30*/  STS.128 [R3], R24 ;  /* 0x0000001803007388 */ /* 0x0007e20000000c00 */
[----:B-1----:R-:W-:-:S02]  /*be40*/  FMUL2 R18, R18.F32x2.HI_LO, R41.F32 ;  /* 0x000000291212724a */ /* 0x002fc40001000000 */
        /* <DEDUP_REMOVED lines=10> */
[----:B--2---:R-:W-:Y:S01]  /*bef0*/  F2FP.BF16.F32.PACK_AB R31, R11, R10 ;  /* 0x0000000a0b1f723e */ /* 0x004fe200000010ff */
[----:B------:R-:W-:Y:S01]  /*bf00*/  FMUL2 R4, R4.F32x2.HI_LO, R41.F32 ;  /* 0x000000290404724a */ /* 0x000fe20001000000 */
[----:B------:R-:W-:-:S02]  /*bf10*/  F2FP.BF16.F32.PACK_AB R30, R9, R8 ;  /* 0x00000008091e723e */ /* 0x000fc400000010ff */
[----:B------:R-:W-:Y:S02]  /*bf20*/  F2FP.BF16.F32.PACK_AB R29, R7, R6 ;  /* 0x00000006071d723e */ /* 0x000fe400000010ff */
[----:B------:R-:W-:Y:S02]  /*bf30*/  F2FP.BF16.F32.PACK_AB R28, R5, R4 ;  /* 0x00000004051c723e */ /* 0x000fe400000010ff */
[----:B------:R-:W1:Y:S03]  /*bf40*/  LDTM.x16 R4, tmem[UR4+0x170] ;  /* 0x00017004000479ee */ /* 0x000e660008240000 */
[----:B------:R2:W-:Y:S04]  /*bf50*/  STS.128 [R39+0x1000], R28 ;  /* 0x0010001c27007388 */ /* 0x0005e80000000c00 */
[----:B------:R4:W-:Y:S01]  /*bf60*/  STS.128 [R3+0x1000], R20 ;  /* 0x0010001403007388 */ /* 0x0009e20000000c00 */
[----:B-1----:R-:W-:-:S02]  /*bf70*/  FMUL2 R18, R18.F32x2.HI_LO, R41.F32 ;  /* 0x000000291212724a */ /* 0x002fc40001000000 */
[-C--:B------:R-:W-:Y:S02]  /*bf80*/  FMUL2 R16, R16.F32x2.HI_LO, R41.reuse.F32 ;  /* 0x000000291010724a */ /* 0x080fe40001000000 */
[-C--:B------:R-:W-:Y:S01]  /*bf90*/  FMUL2 R14, R14.F32x2.HI_LO, R41.reuse.F32 ;  /* 0x000000290e0e724a */ /* 0x080fe20001000000 */
[----:B---3--:R-:W-:Y:S01]  /*bfa0*/  F2FP.BF16.F32.PACK_AB R27, R19, R18 ;  /* 0x00000012131b723e */ /* 0x008fe200000010ff */
        /* <DEDUP_REMOVED lines=13> */
[----:B------:R-:W-:Y:S04]  /*c080*/  STS.128 [R39+0x2000], R28 ;  /* 0x0020001c27007388 */ /* 0x000fe80000000c00 */
[----:B------:R2:W-:Y:S01]  /*c090*/  STS.128 [R3+0x2000], R24 ;  /* 0x0020001803007388 */ /* 0x0005e20000000c00 */
[----:B-1----:R-:W-:-:S02]  /*c0a0*/  FMUL2 R18, R18.F32x2.HI_LO, R41.F32 ;  /* 0x000000291212724a */ /* 0x002fc40001000000 */
[-C--:B------:R-:W-:Y:S02]  /*c0b0*/  FMUL2 R16, R16.F32x2.HI_LO, R41.reuse.F32 ;  /* 0x000000291010724a */ /* 0x080fe40001000000 */
[-C--:B------:R-:W-:Y:S01]  /*c0c0*/  FMUL2 R14, R14.F32x2.HI_LO, R41.reuse.F32 ;  /* 0x000000290e0e724a */ /* 0x080fe20001000000 */
[----:B----4-:R-:W-:Y:S01]  /*c0d0*/  F2FP.BF16.F32.PACK_AB R23, R19, R18 ;  /* 0x000000121317723e */ /* 0x010fe200000010ff */
[-C--:B------:R-:W-:Y:S01]  /*c0e0*/  FMUL2 R12, R12.F32x2.HI_LO, R41.reuse.F32 ;  /* 0x000000290c0c724a */ /* 0x080fe20001000000 */
[----:B------:R-:W-:Y:S01]  /*c0f0*/  F2FP.BF16.F32.PACK_AB R22, R17, R16 ;  /* 0x000000101116723e */ /* 0x000fe200000010ff */
[-C--:B------:R-:W-:Y:S01]  /*c100*/  FMUL2 R10, R10.F32x2.HI_LO, R41.reuse.F32 ;  /* 0x000000290a0a724a */ /* 0x080fe20001000000 */
[----:B------:R-:W-:Y:S01]  /*c110*/  F2FP.BF16.F32.PACK_AB R21, R15, R14 ;  /* 0x0000000e0f15723e */ /* 0x000fe200000010ff */
[-C--:B------:R-:W-:Y:S01]  /*c120*/  FMUL2 R8, R8.F32x2.HI_LO, R41.reuse.F32 ;  /* 0x000000290808724a */ /* 0x080fe20001000000 */
[----:B------:R-:W-:Y:S01]  /*c130*/  F2FP.BF16.F32.PACK_AB R20, R13, R12 ;  /* 0x0000000c0d14723e */ /* 0x000fe200000010ff */
[----:B------:R-:W-:-:S02]  /*c140*/  FMUL2 R6, R6.F32x2.HI_LO, R41.F32 ;  /* 0x000000290606724a */ /* 0x000fc40001000000 */
[----:B------:R-:W-:Y:S01]  /*c150*/  FMUL2 R4, R4.F32x2.HI_LO, R41.F32 ;  /* 0x000000290404724a */ /* 0x000fe20001000000 */
[----:B--2---:R-:W-:Y:S02]  /*c160*/  F2FP.BF16.F32.PACK_AB R27, R11, R10 ;  /* 0x0000000a0b1b723e */ /* 0x004fe400000010ff */
[----:B------:R-:W-:Y:S02]  /*c170*/  F2FP.BF16.F32.PACK_AB R26, R9, R8 ;  /* 0x00000008091a723e */ /* 0x000fe400000010ff */
[----:B------:R-:W-:Y:S02]  /*c180*/  F2FP.BF16.F32.PACK_AB R25, R7, R6 ;  /* 0x000000060719723e */ /* 0x000fe400000010ff */
[----:B------:R-:W-:Y:S02]  /*c190*/  F2FP.BF16.F32.PACK_AB R24, R5, R4 ;  /* 0x000000040518723e */ /* 0x000fe400000010ff */
[----:B------:R-:W1:Y:S01]  /*c1a0*/  LDTM.x16 R4, tmem[UR4+0x190] ;  /* 0x00019004000479ee */ /* 0x000e620008240000 */
[----:B------:R-:W-:-:S02]  /*c1b0*/  USHF.R.S32.HI UR4, URZ, 0x1f, UR16 ;  /* 0x0000001fff047899 */ /* 0x000fc40008011410 */
[----:B------:R-:W-:Y:S02]  /*c1c0*/  STS.128 [R39+0x3000], R24 ;  /* 0x0030001827007388 */ /* 0x000fe40000000c00 */
[----:B------:R-:W-:Y:S02]  /*c1d0*/  UIMAD UR6, UR4, UR8, URZ ;  /* 0x00000008040672a4 */ /* 0x000fe4000f8e02ff */
[----:B------:R-:W-:Y:S01]  /*c1e0*/  STS.128 [R3+0x3000], R20 ;  /* 0x0030001403007388 */ /* 0x000fe20000000c00 */
[----:B------:R-:W-:Y:S02]  /*c1f0*/  UIMAD.WIDE.U32 UR4, UR16, UR8, URZ ;  /* 0x00000008100472a5 */ /* 0x000fe4000f8e00ff */
[----:B------:R-:W-:Y:S02]  /*c200*/  UIMAD UR6, UR16, UR9, UR6 ;  /* 0x00000009100672a4 */ /* 0x000fe4000f8e0206 */
[----:B------:R-:W-:Y:S02]  /*c210*/  UIMAD.WIDE.U32 UR8, UR18, UR12, URZ ;  /* 0x0000000c120872a5 */ /* 0x000fe4000f8e00ff */
[----:B------:R-:W-:Y:S01]  /*c220*/  UIADD3 UR6, UPT, UPT, UR5, UR6, URZ ;  /* 0x0000000605067290 */ /* 0x000fe2000fffe0ff */
[----:B------:R-:W2:Y:S04]  /*c230*/  LDCU.64 UR16, c[0x0][0x618] ;  /* 0x0000c300ff1077ac */ /* 0x000ea80008000a00 */
[----:B------:R-:W-:Y:S01]  /*c240*/  UMOV UR8, UR9 ;  /* 0x0000000900087c82 */ /* 0x000fe20008000000 */
[----:B------:R-:W-:-:S02]  /*c250*/  USHF.R.S32.HI UR12, URZ, 0x1f, UR13 ;  /* 0x0000001fff0c7899 */ /* 0x000fc4000801140d */
[----:B------:R-:W-:Y:S01]  /*c260*/  UIADD3 UR9, UPT, UPT, UR18, -UR8, URZ ;  /* 0x8000000812097290 */ /* 0x000fe2000fffe0ff */
        /* <DEDUP_REMOVED lines=13> */
[----:B------:R-:W-:Y:S01]  /*c340*/  F2FP.BF16.F32.PACK_AB R5, R15, R14 ;  /* 0x0000000e0f05723e */ /* 0x000fe200000010ff */
[----:B------:R1:W-:Y:S01]  /*c350*/  STS.128 [R39+0x4000], R8 ;  /* 0x0040000827007388 */ /* 0x0003e20000000c00 */
[----:B------:R-:W-:Y:S01]  /*c360*/  F2FP.BF16.F32.PACK_AB R6, R17, R16 ;  /* 0x000000101106723e */ /* 0x000fe200000010ff */
[----:B------:R-:W5:Y:S01]  /*c370*/  @P0 LDC R13, c[0x0][0x600] ;  /* 0x00018000ff0d0b82 */ /* 0x000f620000000800 */
[----:B------:R-:W-:Y:S01]  /*c380*/  F2FP.BF16.F32.PACK_AB R7, R19, R18 ;  /* 0x000000121307723e */ /* 0x000fe200000010ff */
[----:B------:R-:W-:Y:S01]  /*c390*/  IMAD.U32 R12, RZ, RZ, UR4 ;  /* 0x00000004ff0c7e24 */ /* 0x000fe2000f8e00ff */
[----:B------:R-:W-:-:S03]  /*c3a0*/  USHF.R.U32.HI UR4, URZ, UR15, UR9 ;  /* 0x0000000fff047299 */ /* 0x000fc60008011609 */
[----:B------:R3:W-:Y:S01]  /*c3b0*/  STS.128 [R3+0x4000], R4 ;  /* 0x0040000403007388 */ /* 0x0007e20000000c00 */
[----:B------:R-:W-:Y:S01]  /*c3c0*/  UIADD3 UR4, UPT, UPT, UR8, UR4, URZ ;  /* 0x0000000408047290 */ /* 0x000fe2000fffe0ff */
[----:B------:R4:W-:Y:S06]  /*c3d0*/  MEMBAR.ALL.CTA ;  /* 0x0000000000007992 */ /* 0x0009ec0000008000 */
[----:B----4-:R-:W4:Y:S01]  /*c3e0*/  FENCE.VIEW.ASYNC.S ;  /* 0x00000000000073c6 */ /* 0x010f220000000000 */
[----:B------:R-:W-:Y:S01]  /*c3f0*/  USHF.R.U32.HI UR9, URZ, UR25, UR4 ;  /* 0x00000019ff097299 */ /* 0x000fe20008011604 */
[----:B------:R-:W1:Y:S01]  /*c400*/  LDCU.U8 UR25, c[0x0][0x620] ;  /* 0x0000c400ff1977ac */ /* 0x000e620008000000 */
[----:B-----5:R-:W-:Y:S01]  /*c410*/  @P0 FFMA R13, R32, R13, R33 ;  /* 0x0000000d200d0223 */ /* 0x020fe20000000021 */
[----:B-1----:R-:W1:Y:S01]  /*c420*/  @P4 LDC R9, c[0x0][0x600] ;  /* 0x00018000ff094b82 */ /* 0x002e620000000800 */
[----:B------:R-:W-:Y:S01]  /*c430*/  MOV R11, UR6 ;  /* 0x00000006000b7c02 */ /* 0x000fe20008000f00 */
[----:B------:R-:W-:Y:S01]  /*c440*/  USHF.L.U32 UR6, UR14, 0x8, URZ ;  /* 0x000000080e067899 */ /* 0x000fe200080006ff */
[----:B------:R-:W-:Y:S01]  /*c450*/  IMAD.MOV.U32 R10, RZ, RZ, R12 ;  /* 0x000000ffff0a7224 */ /* 0x000fe200078e000c */
[----:B------:R-:W5:Y:S04]  /*c460*/  LDCU.64 UR14, c[0x0][0x3b0] ;  /* 0x00007600ff0e77ac */ /* 0x000f680008000a00 */
[----:B---3--:R-:W3:Y:S01]  /*c470*/  LDC.64 R4, c[0x0][0x3d0] ;  /* 0x0000f400ff047b82 */ /* 0x008ee20000000a00 */
[----:B------:R-:W-:Y:S01]  /*c480*/  UIADD3 UR8, UPT, UPT, -UR6, UR24, URZ ;  /* 0x0000001806087290 */ /* 0x000fe2000fffe1ff */
[----:B------:R-:W-:Y:S01]  /*c490*/  MOV R6, 0xff800000 ;  /* 0xff80000000067802 */ /* 0x000fe20000000f00 */
[----:B------:R-:W-:Y:S01]  /*c4a0*/  @P0 FMUL R6, R13, 0.69314718246459960938 ;  /* 0x3f3172180d060820 */ /* 0x000fe20000400000 */
[----:B------:R-:W-:Y:S01]  /*c4b0*/  MOV R13, UR5 ;  /* 0x00000005000d7c02 */ /* 0x000fe20008000f00 */
[----:B--2---:R-:W-:Y:S01]  /*c4c0*/  UIMAD.WIDE.U32 UR4, UR9, UR17, URZ ;  /* 0x00000011090472a5 */ /* 0x004fe2000f8e00ff */
[----:B------:R-:W-:Y:S01]  /*c4d0*/  IMAD.MOV.U32 R7, RZ, RZ, -0x800000 ;  /* 0xff800000ff077424 */ /* 0x000fe200078e00ff */
[----:B------:R-:W-:Y:S01]  /*c4e0*/  ISETP.LT.AND P3, PT, R2, UR8, PT ;  /* 0x0000000802007c0c */ /* 0x000fe2000bf61270 */
[----:B----4-:R2:W-:Y:S01]  /*c4f0*/  SYNCS.ARRIVE.TRANS64.ART0 RZ, [UR7+0xa8], R0 ;  /* 0x0000a800ffff79a7 */ /* 0x0105e20008500007 */
[----:B------:R-:W-:Y:S01]  /*c500*/  UIADD3 UR4, UPT, UPT, UR9, -UR5, URZ ;  /* 0x8000000509047290 */ /* 0x000fe2000fffe0ff */
[----:B------:R-:W4:Y:S03]  /*c510*/  LDCU UR17, c[0x0][0x60c] ;  /* 0x0000c180ff1177ac */ /* 0x000f260008000800 */
[----:B------:R-:W-:Y:S01]  /*c520*/  USHF.R.U32.HI UR4, URZ, UR25, UR4 ;  /* 0x00000019ff047299 */ /* 0x000fe20008011604 */
[----:B-1----:R-:W-:Y:S01]  /*c530*/  @P4 FFMA R9, R34, R9, R35 ;  /* 0x0000000922094223 */ /* 0x002fe20000000023 */
[----:B------:R-:W1:Y:S01]  /*c540*/  LDCU.U8 UR25, c[0x0][0x621] ;  /* 0x0000c420ff1977ac */ /* 0x000e620008000000 */
[----:B------:R2:W-:Y:S02]  /*c550*/  SYNCS.ARRIVE.TRANS64.ART0 RZ, [UR7+0x118], R0 ;  /* 0x00011800ffff79a7 */ /* 0x0005e40008500007 */
[----:B------:R-:W-:Y:S01]  /*c560*/  @P4 FMUL R7, R9, 0.69314718246459960938 ;  /* 0x3f31721809074820 */ /* 0x000fe20000400000 */
[----:B------:R-:W-:Y:S01]  /*c570*/  UIADD3 UR4, UPT, UPT, UR5, UR4, URZ ;  /* 0x0000000405047290 */ /* 0x000fe2000fffe0ff */
[C---:B---3--:R-:W-:Y:S01]  /*c580*/  IMAD R8, R4.reuse, UR12, RZ ;  /* 0x0000000c04087c24 */ /* 0x048fe2000f8e02ff */
[----:B------:R-:W-:Y:S01]  /*c590*/  UIADD3 UR12, UPT, UPT, UR8, -0x80, URZ ;  /* 0xffffff80080c7890 */ /* 0x000fe2000fffe0ff */
[----:B------:R-:W-:-:S04]  /*c5a0*/  IMAD.WIDE.U32 R10, R4, UR13, R10 ;  /* 0x0000000d040a7c25 */ /* 0x000fc8000f8e000a */
[----:B------:R-:W-:Y:S01]  /*c5b0*/  IMAD R5, R5, UR13, R8 ;  /* 0x0000000d05057c24 */ /* 0x000fe2000f8e0208 */
[----:B------:R-:W-:Y:S01]  /*c5c0*/  USHF.R.S32.HI UR13, URZ, 0x1f, UR6 ;  /* 0x0000001fff0d7899 */ /* 0x000fe20008011406 */
[----:B------:R-:W-:-:S03]  /*c5d0*/  ISETP.LT.AND P2, PT, R2, UR12, PT ;  /* 0x0000000c02007c0c */ /* 0x000fc6000bf41270 */
[----:B------:R-:W-:Y:S02]  /*c5e0*/  IADD3 R4, PT, PT, R11, R5, RZ ;  /* 0x000000050b047210 */ /* 0x000fe40007ffe0ff */
[----:B------:R-:W-:Y:S01]  /*c5f0*/  IADD3 R5, P1, P0, R10, UR6, R2 ;  /* 0x000000060a057c10 */ /* 0x000fe2000f83e002 */
[----:B------:R-:W3:Y:S03]  /*c600*/  LDCU UR6, c[0x0][0x624] ;  /* 0x0000c480ff0677ac */ /* 0x000ee60008000800 */
[----:B------:R-:W-:Y:S01]  /*c610*/  IADD3.X R4, PT, PT, R4, UR13, RZ, P1, P0 ;  /* 0x0000000d04047c10 */ /* 0x000fe20008fe04ff */
[----:B-1----:R-:W-:Y:S01]  /*c620*/  USHF.R.U32.HI UR13, URZ, UR25, UR4 ;  /* 0x00000019ff0d7299 */ /* 0x002fe20008011604 */
[----:B-----5:R-:W-:-:S03]  /*c630*/  LEA R10, P0, R5, UR14, 0x2 ;  /* 0x0000000e050a7c11 */ /* 0x020fc6000f8010ff */
[----:B------:R-:W-:Y:S01]  /*c640*/  UIADD3 UR4, UPT, UPT, -UR13, URZ, URZ ;  /* 0x000000ff0d047290 */ /* 0x000fe2000fffe1ff */
[----:B------:R-:W-:-:S03]  /*c650*/  LEA.HI.X R11, R5, UR15, R4, 0x2, P0 ;  /* 0x0000000f050b7c11 */ /* 0x000fc600080f1404 */
[----:B------:R-:W-:Y:S02]  /*c660*/  UIMAD UR16, UR16, UR4, UR9 ;  /* 0x00000004101072a4 */ /* 0x000fe4000f8e0209 */
[----:B------:R2:W-:Y:S01]  /*c670*/  @P3 STG.E desc[UR26][R10.64], R6 ;  /* 0x000000060a003986 */ /* 0x0005e2000c10191a */
[----:B------:R-:W-:-:S03]  /*c680*/  UIADD3 UR4, UPT, UPT, -UR9, URZ, URZ ;  /* 0x000000ff09047290 */ /* 0x000fc6000fffe1ff */
[----:B------:R2:W-:Y:S01]  /*c690*/  @P2 STG.E desc[UR26][R10.64+0x200], R7 ;  /* 0x000200070a002986 */ /* 0x0005e2000c10191a */
[----:B---3--:R-:W-:Y:S02]  /*c6a0*/  UISETP.GE.AND UP0, UPT, UR18, UR6, UPT ;  /* 0x000000061200728c */ /* 0x008fe4000bf06270 */
[----:B----4-:R-:W-:-:S07]  /*c6b0*/  UIMAD UR14, UR17, UR4, UR18 ;  /* 0x00000004110e72a4 */ /* 0x010fce000f8e0212 */
[----:B------:R-:W-:Y:S05]  /*c6c0*/  BRA.U !UP0, `(.L_x_65) ;  /* 0xffffffe508307547 */ /* 0x000fea000b83ffff */
.L_x_56:
[----:B------:R-:W-:-:S06]  /*c6d0*/  USHF.L.U32 UR4, UR19, 0x1f, URZ ;  /* 0x0000001f13047899 */ /* 0x000fcc00080006ff */
[----:B--2---:R-:W-:-:S04]  /*c6e0*/  MOV R0, UR4 ;  /* 0x0000000400007c02 */ /* 0x004fc80008000f00 */
[----:B------:R-:W1:Y:S02]  /*c6f0*/  SYNCS.PHASECHK.TRANS64.TRYWAIT P0, [UR7+0x128], R0 ;  /* 0x00012800ff0075a7 */ /* 0x000e640008001107 */
[----:B-1----:R-:W-:Y:S05]  /*c700*/  @!P0 BRA `(.L_x_66) ;  /* 0x00000010004c8947 */ /* 0x002fea0003800000 */
.L_x_136:
[----:B------:R-:W-:Y:S06]  /*c710*/  BAR.ARV 0x2, 0x1a0 ;  /* 0x0086800000007b1d */ /* 0x000fec0000002000 */
[----:B------:R-:W-:Y:S05]  /*c720*/  EXIT ;  /* 0x000000000000794d */ /* 0x000fea0003800000 */
.L_x_3:
[----:B------:R-:W-:Y:S02]  /*c730*/  MOV R10, UR14 ;  /* 0x0000000e000a7c02 */ /* 0x000fe40008000f00 */
[-C--:B------:R-:W-:Y:S02]  /*c740*/  MOV R12, R5.reuse ;  /* 0x00000005000c7202 */ /* 0x080fe40000000f00 */
[----:B------:R-:W-:-:S07]  /*c750*/  MOV R13, R5 ;  /* 0x00000005000d7202 */ /* 0x000fce0000000f00 */
.L_x_67:
[----:B-1----:R1:W2:Y:S02]  /*c760*/  SYNCS.PHASECHK.TRANS64.TRYWAIT P0, [R10+URZ+0x110], R13 ;  /* 0x0001100d0a0075a7 */ /* 0x0022a400080011ff */
[----:B--2---:R-:W-:Y:S05]  /*c770*/  @!P0 NANOSLEEP.SYNCS 0x989680 ;  /* 0x009896800000895d */ /* 0x004fea0003900000 */
[----:B------:R-:W2:Y:S02]  /*c780*/  @!P0 SYNCS.PHASECHK.TRANS64 P0, [R10+URZ+0x110], R13 ;  /* 0x0001100d0a0085a7 */ /* 0x000ea400080010ff */
[----:B--2---:R-:W-:Y:S05]  /*c790*/  @!P0 BRA `(.L_x_67) ;  /* 0xfffffffc00f08947 */ /* 0x004fea000383ffff */
[----:B------:R-:W-:Y:S05]  /*c7a0*/  BRA `(.L_x_68) ;  /* 0xffffff4000e07947 */ /* 0x000fea000383ffff */
.L_x_4:
[----:B------:R-:W-:Y:S02]  /*c7b0*/  MOV R10, UR14 ;  /* 0x0000000e000a7c02 */ /* 0x000fe40008000f00 */
[-C--:B------:R-:W-:Y:S02]  /*c7c0*/  MOV R12, R5.reuse ;  /* 0x00000005000c7202 */ /* 0x080fe40000000f00 */
[----:B------:R-:W-:-:S07]  /*c7d0*/  MOV R13, R5 ;  /* 0x00000005000d7202 */ /* 0x000fce0000000f00 */
.L_x_69:
[----:B-1----:R1:W2:Y:S02]  /*c7e0*/  SYNCS.PHASECHK.TRANS64.TRYWAIT P0, [R10+URZ+0x118], R13 ;  /* 0x0001180d0a0075a7 */ /* 0x0022a400080011ff */
[----:B--2---:R-:W-:Y:S05]  /*c7f0*/  @!P0 NANOSLEEP.SYNCS 0x989680 ;  /* 0x009896800000895d */ /* 0x004fea0003900000 */
[----:B------:R-:W2:Y:S02]  /*c800*/  @!P0 SYNCS.PHASECHK.TRANS64 P0, [R10+URZ+0x118], R13 ;  /* 0x0001180d0a0085a7 */ /* 0x000ea400080010ff */
[----:B--2---:R-:W-:Y:S05]  /*c810*/  @!P0 BRA `(.L_x_69) ;  /* 0xfffffffc00f08947 */ /* 0x004fea000383ffff */
[----:B------:R-:W-:Y:S05]  /*c820*/  BRA `(.L_x_70) ;  /* 0xffffff4400147947 */ /* 0x000fea000383ffff */
.L_x_11:
[----:B------:R-:W-:Y:S02]  /*c830*/  MOV R6, UR5 ;  /* 0x0000000500067c02 */ /* 0x000fe40008000f00 */
[----:B------:R-:W-:Y:S02]  /*c840*/  MOV R7, UR5 ;  /* 0x0000000500077c02 */ /* 0x000fe40008000f00 */
[----:B------:R-:W-:-:S07]  /*c850*/  MOV R4, UR4 ;  /* 0x0000000400047c02 */ /* 0x000fce0008000f00 */
.L_x_71:
[----:B-1----:R1:W2:Y:S02]  /*c860*/  SYNCS.PHASECHK.TRANS64.TRYWAIT P0, [R4+URZ], R7 ;  /* 0x00000007040075a7 */ /* 0x0022a400080011ff */
[----:B--2---:R-:W-:Y:S05]  /*c870*/  @!P0 NANOSLEEP.SYNCS 0x989680 ;  /* 0x009896800000895d */ /* 0x004fea0003900000 */
[----:B------:R-:W2:Y:S02]  /*c880*/  @!P0 SYNCS.PHASECHK.TRANS64 P0, [R4+URZ], R7 ;  /* 0x00000007040085a7 */ /* 0x000ea400080010ff */
[----:B--2---:R-:W-:Y:S05]  /*c890*/  @!P0 BRA `(.L_x_71) ;  /* 0xfffffffc00f08947 */ /* 0x004fea000383ffff */
[----:B------:R-:W-:Y:S05]  /*c8a0*/  BRA `(.L_x_72) ;  /* 0xffffff4c00f07947 */ /* 0x000fea000383ffff */
.L_x_12:
[----:B------:R-:W-:Y:S02]  /*c8b0*/  MOV R6, UR6 ;  /* 0x0000000600067c02 */ /* 0x000fe40008000f00 */
[----:B------:R-:W-:Y:S02]  /*c8c0*/  MOV R7, UR6 ;  /* 0x0000000600077c02 */ /* 0x000fe40008000f00 */
[----:B------:R-:W-:-:S07]  /*c8d0*/  MOV R4, UR23 ;  /* 0x0000001700047c02 */ /* 0x000fce0008000f00 */
.L_x_73:
[----:B-1----:R1:W2:Y:S02]  /*c8e0*/  SYNCS.PHASECHK.TRANS64.TRYWAIT P0, [R4+URZ+0x20], R7 ;  /* 0x00002007040075a7 */ /* 0x0022a400080011ff */
[----:B--2---:R-:W-:Y:S05]  /*c8f0*/  @!P0 NANOSLEEP.SYNCS 0x989680 ;  /* 0x009896800000895d */ /* 0x004fea0003900000 */
[----:B------:R-:W2:Y:S02]  /*c900*/  @!P0 SYNCS.PHASECHK.TRANS64 P0, [R4+URZ+0x20], R7 ;  /* 0x00002007040085a7 */ /* 0x000ea400080010ff */
[----:B--2---:R-:W-:Y:S05]  /*c910*/  @!P0 BRA `(.L_x_73) ;  /* 0xfffffffc00f08947 */ /* 0x004fea000383ffff */
[----:B------:R-:W-:Y:S05]  /*c920*/  BRA `(.L_x_74) ;  /* 0xffffff4c00e47947 */ /* 0x000fea000383ffff */
.L_x_13:
[----:B------:R-:W-:Y:S02]  /*c930*/  MOV R6, UR5 ;  /* 0x0000000500067c02 */ /* 0x000fe40008000f00 */
[----:B------:R-:W-:Y:S02]  /*c940*/  MOV R7, UR5 ;  /* 0x0000000500077c02 */ /* 0x000fe40008000f00 */
[----:B------:R-:W-:-:S07]  /*c950*/  MOV R4, UR4 ;  /* 0x0000000400047c02 */ /* 0x000fce0008000f00 */
.L_x_75:
[----:B-1----:R1:W2:Y:S02]  /*c960*/  SYNCS.PHASECHK.TRANS64.TRYWAIT P0, [R4+URZ+0x8], R7 ;  /* 0x00000807040075a7 */ /* 0x0022a400080011ff */
[----:B--2---:R-:W-:Y:S05]  /*c970*/  @!P0 NANOSLEEP.SYNCS 0x989680 ;  /* 0x009896800000895d */ /* 0x004fea0003900000 */
[----:B------:R-:W2:Y:S02]  /*c980*/  @!P0 SYNCS.PHASECHK.TRANS64 P0, [R4+URZ+0x8], R7 ;  /* 0x00000807040085a7 */ /* 0x000ea400080010ff */
[----:B--2---:R-:W-:Y:S05]  /*c990*/  @!P0 BRA `(.L_x_75) ;  /* 0xfffffffc00f08947 */ /* 0x004fea000383ffff */
[----:B------:R-:W-:Y:S05]  /*c9a0*/  BRA `(.L_x_76) ;  /* 0xffffff5000807947 */ /* 0x000fea000383ffff */
.L_x_15:
[----:B------:R-:W-:Y:S02]  /*c9b0*/  MOV R18, UR5 ;  /* 0x0000000500127c02 */ /* 0x000fe40008000f00 */
[----:B------:R-:W-:Y:S02]  /*c9c0*/  MOV R19, UR5 ;  /* 0x0000000500137c02 */ /* 0x000fe40008000f00 */
[----:B------:R-:W-:Y:S07]  /*c9d0*/  MOV R13, UR40 ;  /* 0x00000028000d7c02 */ /* 0x000fee0008000f00 */
.L_x_77:
[----:B-1----:R1:W2:Y:S02]  /*c9e0*/  SYNCS.PHASECHK.TRANS64.TRYWAIT P0, [R13+URZ], R19 ;  /* 0x000000130d0075a7 */ /* 0x0022a400080011ff */
[----:B--2---:R-:W-:Y:S05]  /*c9f0*/  @!P0 NANOSLEEP.SYNCS 0x989680 ;  /* 0x009896800000895d */ /* 0x004fea0003900000 */
[----:B------:R-:W2:Y:S02]  /*ca00*/  @!P0 SYNCS.PHASECHK.TRANS64 P0, [R13+URZ], R19 ;  /* 0x000000130d0085a7 */ /* 0x000ea400080010ff */
[----:B--2---:R-:W-:Y:S05]  /*ca10*/  @!P0 BRA `(.L_x_77) ;  /* 0xfffffffc00f08947 */ /* 0x004fea000383ffff */
[----:B------:R-:W-:Y:S05]  /*ca20*/  BRA `(.L_x_78) ;  /* 0xffffff5400207947 */ /* 0x000fea000383ffff */
.L_x_16:
[----:B------:R-:W-:Y:S02]  /*ca30*/  MOV R18, UR7 ;  /* 0x0000000700127c02 */ /* 0x000fe40008000f00 */
[----:B------:R-:W-:Y:S02]  /*ca40*/  MOV R19, UR7 ;  /* 0x0000000700137c02 */ /* 0x000fe40008000f00 */
[----:B------:R-:W-:Y:S07]  /*ca50*/  MOV R13, UR4 ;  /* 0x00000004000d7c02 */ /* 0x000fee0008000f00 */
.L_x_79:
[----:B-1----:R1:W2:Y:S02]  /*ca60*/  SYNCS.PHASECHK.TRANS64.TRYWAIT P0, [R13+URZ+0xa0], R19 ;  /* 0x0000a0130d0075a7 */ /* 0x0022a400080011ff */
[----:B--2---:R-:W-:Y:S05]  /*ca70*/  @!P0 NANOSLEEP.SYNCS 0x989680 ;  /* 0x009896800000895d */ /* 0x004fea0003900000 */
[----:B------:R-:W2:Y:S02]  /*ca80*/  @!P0 SYNCS.PHASECHK.TRANS64 P0, [R13+URZ+0xa0], R19 ;  /* 0x0000a0130d0085a7 */ /* 0x000ea400080010ff */
[----:B--2---:R-:W-:Y:S05]  /*ca90*/  @!P0 BRA `(.L_x_79) ;  /* 0xfffffffc00f08947 */ /* 0x004fea000383ffff */
[----:B------:R-:W-:Y:S05]  /*caa0*/  BRA `(.L_x_80) ;  /* 0xffffff5400207947 */ /* 0x000fea000383ffff */
.L_x_17:
[----:B------:R-:W-:Y:S02]  /*cab0*/  MOV R18, UR7 ;  /* 0x0000000700127c02 */ /* 0x000fe40008000f00 */
[----:B------:R-:W-:Y:S02]  /*cac0*/  MOV R19, UR7 ;  /* 0x0000000700137c02 */ /* 0x000fe40008000f00 */
[----:B------:R-:W-:Y:S07]  /*cad0*/  MOV R13, UR4 ;  /* 0x00000004000d7c02 */ /* 0x000fee0008000f00 */
.L_x_81:
[----:B-1----:R1:W2:Y:S02]  /*cae0*/  SYNCS.PHASECHK.TRANS64.TRYWAIT P0, [R13+URZ+0xb0], R19 ;  /* 0x0000b0130d0075a7 */ /* 0x0022a400080011ff */
[----:B--2---:R-:W-:Y:S05]  /*caf0*/  @!P0 NANOSLEEP.SYNCS 0x989680 ;  /* 0x009896800000895d */ /* 0x004fea0003900000 */
[----:B------:R-:W2:Y:S02]  /*cb00*/  @!P0 SYNCS.PHASECHK.TRANS64 P0, [R13+URZ+0xb0], R19 ;  /* 0x0000b0130d0085a7 */ /* 0x000ea400080010ff */
[----:B--2---:R-:W-:Y:S05]  /*cb10*/  @!P0 BRA `(.L_x_81) ;  /* 0xfffffffc00f08947 */ /* 0x004fea000383ffff */
[----:B------:R-:W-:Y:S05]  /*cb20*/  BRA `(.L_x_82) ;  /* 0xffffff5400cc7947 */ /* 0x000fea000383ffff */
.L_x_18:
[----:B------:R-:W-:Y:S02]  /*cb30*/  MOV R18, UR5 ;  /* 0x0000000500127c02 */ /* 0x000fe40008000f00 */
[----:B------:R-:W-:Y:S02]  /*cb40*/  MOV R19, UR5 ;  /* 0x0000000500137c02 */ /* 0x000fe40008000f00 */
[----:B------:R-:W-:Y:S07]  /*cb50*/  MOV R13, UR38 ;  /* 0x00000026000d7c02 */ /* 0x000fee0008000f00 */
.L_x_83:
[----:B-1----:R1:W2:Y:S02]  /*cb60*/  SYNCS.PHASECHK.TRANS64.TRYWAIT P0, [R13+URZ], R19 ;  /* 0x000000130d0075a7 */ /* 0x0022a400080011ff */
[----:B--2---:R-:W-:Y:S05]  /*cb70*/  @!P0 NANOSLEEP.SYNCS 0x989680 ;  /* 0x009896800000895d */ /* 0x004fea0003900000 */
[----:B------:R-:W2:Y:S02]  /*cb80*/  @!P0 SYNCS.PHASECHK.TRANS64 P0, [R13+URZ], R19 ;  /* 0x000000130d0085a7 */ /* 0x000ea400080010ff */
[----:B--2---:R-:W-:Y:S05]  /*cb90*/  @!P0 BRA `(.L_x_83) ;  /* 0xfffffffc00f08947 */ /* 0x004fea000383ffff */
[----:B------:R-:W-:Y:S05]  /*cba0*/  BRA `(.L_x_84) ;  /* 0xffffff5800207947 */ /* 0x000fea000383ffff */
.L_x_19:
[----:B------:R-:W-:Y:S02]  /*cbb0*/  MOV R18, UR7 ;  /* 0x0000000700127c02 */ /* 0x000fe40008000f00 */
[----:B------:R-:W-:Y:S02]  /*cbc0*/  MOV R19, UR7 ;  /* 0x0000000700137c02 */ /* 0x000fe40008000f00 */
[----:B------:R-:W-:Y:S07]  /*cbd0*/  MOV R13, UR4 ;  /* 0x00000004000d7c02 */ /* 0x000fee0008000f00 */
.L_x_85:
[----:B-1----:R1:W2:Y:S02]  /*cbe0*/  SYNCS.PHASECHK.TRANS64.TRYWAIT P0, [R13+URZ+0xa8], R19 ;  /* 0x0000a8130d0075a7 */ /* 0x0022a400080011ff */
[----:B--2---:R-:W-:Y:S05]  /*cbf0*/  @!P0 NANOSLEEP.SYNCS 0x989680 ;  /* 0x009896800000895d */ /* 0x004fea0003900000 */
[----:B------:R-:W2:Y:S02]  /*cc00*/  @!P0 SYNCS.PHASECHK.TRANS64 P0, [R13+URZ+0xa8], R19 ;  /* 0x0000a8130d0085a7 */ /* 0x000ea400080010ff */
[----:B--2---:R-:W-:Y:S05]  /*cc10*/  @!P0 BRA `(.L_x_85) ;  /* 0xfffffffc00f08947 */ /* 0x004fea000383ffff */
[----:B------:R-:W-:Y:S05]  /*cc20*/  BRA `(.L_x_86) ;  /* 0xffffff5800b87947 */ /* 0x000fea000383ffff */
.L_x_20:
[----:B------:R-:W-:Y:S02]  /*cc30*/  MOV R18, UR7 ;  /* 0x0000000700127c02 */ /* 0x000fe40008000f00 */
[----:B------:R-:W-:Y:S02]  /*cc40*/  MOV R19, UR7 ;  /* 0x0000000700137c02 */ /* 0x000fe40008000f00 */
[----:B------:R-:W-:Y:S07]  /*cc50*/  MOV R13, UR4 ;  /* 0x00000004000d7c02 */ /* 0x000fee0008000f00 */
.L_x_87:
[----:B-1----:R1:W2:Y:S02]  /*cc60*/  SYNCS.PHASECHK.TRANS64.TRYWAIT P0, [R13+URZ+0xb8], R19 ;  /* 0x0000b8130d0075a7 */ /* 0x0022a400080011ff */
[----:B--2---:R-:W-:Y:S05]  /*cc70*/  @!P0 NANOSLEEP.SYNCS 0x989680 ;  /* 0x009896800000895d */ /* 0x004fea0003900000 */
[----:B------:R-:W2:Y:S02]  /*cc80*/  @!P0 SYNCS.PHASECHK.TRANS64 P0, [R13+URZ+0xb8], R19 ;  /* 0x0000b8130d0085a7 */ /* 0x000ea400080010ff */
[----:B--2---:R-:W-:Y:S05]  /*cc90*/  @!P0 BRA `(.L_x_87) ;  /* 0xfffffffc00f08947 */ /* 0x004fea000383ffff */
[----:B------:R-:W-:Y:S05]  /*cca0*/  BRA `(.L_x_88) ;  /* 0xffffff5c00487947 */ /* 0x000fea000383ffff */
.L_x_22:
[----:B------:R-:W-:Y:S02]  /*ccb0*/  MOV R6, UR5 ;  /* 0x0000000500067c02 */ /* 0x000fe40008000f00 */
[----:B------:R-:W-:Y:S02]  /*ccc0*/  MOV R7, UR5 ;  /* 0x0000000500077c02 */ /* 0x000fe40008000f00 */
[----:B------:R-:W-:-:S07]  /*ccd0*/  MOV R4, UR17 ;  /* 0x0000001100047c02 */ /* 0x000fce0008000f00 */
.L_x_89:
[----:B--2---:R2:W3:Y:S02]  /*cce0*/  SYNCS.PHASECHK.TRANS64.TRYWAIT P0, [R4+URZ+0x20], R7 ;  /* 0x00002007040075a7 */ /* 0x0044e400080011ff */
[----:B---3--:R-:W-:Y:S05]  /*ccf0*/  @!P0 NANOSLEEP.SYNCS 0x989680 ;  /* 0x009896800000895d */ /* 0x008fea0003900000 */
[----:B------:R-:W3:Y:S02]  /*cd00*/  @!P0 SYNCS.PHASECHK.TRANS64 P0, [R4+URZ+0x20], R7 ;  /* 0x00002007040085a7 */ /* 0x000ee400080010ff */
[----:B---3--:R-:W-:Y:S05]  /*cd10*/  @!P0 BRA `(.L_x_89) ;  /* 0xfffffffc00f08947 */ /* 0x008fea000383ffff */
[----:B------:R-:W-:Y:S05]  /*cd20*/  BRA `(.L_x_90) ;  /* 0xffffff5c00cc7947 */ /* 0x000fea000383ffff */
.L_x_23:
[----:B------:R-:W-:Y:S02]  /*cd30*/  MOV R8, UR5 ;  /* 0x0000000500087c02 */ /* 0x000fe40008000f00 */
[----:B------:R-:W-:Y:S02]  /*cd40*/  MOV R9, UR5 ;  /* 0x0000000500097c02 */ /* 0x000fe40008000f00 */
[----:B------:R-:W-:-:S07]  /*cd50*/  MOV R6, UR4 ;  /* 0x0000000400067c02 */ /* 0x000fce0008000f00 */
.L_x_91:
[----:B--2---:R2:W3:Y:S02]  /*cd60*/  SYNCS.PHASECHK.TRANS64.TRYWAIT P0, [R6+URZ+0xa0], R9 ;  /* 0x0000a009060075a7 */ /* 0x0044e400080011ff */
[----:B---3--:R-:W-:Y:S05]  /*cd70*/  @!P0 NANOSLEEP.SYNCS 0x989680 ;  /* 0x009896800000895d */ /* 0x008fea0003900000 */
[----:B------:R-:W3:Y:S02]  /*cd80*/  @!P0 SYNCS.PHASECHK.TRANS64 P0, [R6+URZ+0xa0], R9 ;  /* 0x0000a009060085a7 */ /* 0x000ee400080010ff */
[----:B---3--:R-:W-:Y:S05]  /*cd90*/  @!P0 BRA `(.L_x_91) ;  /* 0xfffffffc00f08947 */ /* 0x008fea000383ffff */
[----:B------:R-:W-:Y:S05]  /*cda0*/  BRA `(.L_x_92) ;  /* 0xffffff5c00d87947 */ /* 0x000fea000383ffff */
.L_x_24:
[----:B------:R-:W-:Y:S02]  /*cdb0*/  MOV R8, UR5 ;  /* 0x0000000500087c02 */ /* 0x000fe40008000f00 */
[----:B------:R-:W-:Y:S02]  /*cdc0*/  MOV R9, UR5 ;  /* 0x0000000500097c02 */ /* 0x000fe40008000f00 */
[----:B------:R-:W-:-:S07]  /*cdd0*/  MOV R6, UR4 ;  /* 0x0000000400067c02 */ /* 0x000fce0008000f00 */
.L_x_93:
[----:B--2---:R2:W3:Y:S02]  /*cde0*/  SYNCS.PHASECHK.TRANS64.TRYWAIT P0, [R6+URZ+0xb0], R9 ;  /* 0x0000b009060075a7 */ /* 0x0044e400080011ff */
[----:B---3--:R-:W-:Y:S05]  /*cdf0*/  @!P0 NANOSLEEP.SYNCS 0x989680 ;  /* 0x009896800000895d */ /* 0x008fea0003900000 */
[----:B------:R-:W3:Y:S02]  /*ce00*/  @!P0 SYNCS.PHASECHK.TRANS64 P0, [R6+URZ+0xb0], R9 ;  /* 0x0000b009060085a7 */ /* 0x000ee400080010ff */
[----:B---3--:R-:W-:Y:S05]  /*ce10*/  @!P0 BRA `(.L_x_93) ;  /* 0xfffffffc00f08947 */ /* 0x008fea000383ffff */
[----:B------:R-:W-:Y:S05]  /*ce20*/  BRA `(.L_x_94) ;  /* 0xffffff6000607947 */ /* 0x000fea000383ffff */
.L_x_25:
[----:B------:R-:W-:Y:S02]  /*ce30*/  MOV R8, UR5 ;  /* 0x0000000500087c02 */ /* 0x000fe40008000f00 */
[----:B------:R-:W-:Y:S02]  /*ce40*/  MOV R9, UR5 ;  /* 0x0000000500097c02 */ /* 0x000fe40008000f00 */
[----:B------:R-:W-:-:S07]  /*ce50*/  MOV R6, UR4 ;  /* 0x0000000400067c02 */ /* 0x000fce0008000f00 */
.L_x_95:
[----:B--2---:R2:W3:Y:S02]  /*ce60*/  SYNCS.PHASECHK.TRANS64.TRYWAIT P0, [R6+URZ+0xa8], R9 ;  /* 0x0000a809060075a7 */ /* 0x0044e400080011ff */
[----:B---3--:R-:W-:Y:S05]  /*ce70*/  @!P0 NANOSLEEP.SYNCS 0x989680 ;  /* 0x009896800000895d */ /* 0x008fea0003900000 */
[----:B------:R-:W3:Y:S02]  /*ce80*/  @!P0 SYNCS.PHASECHK.TRANS64 P0, [R6+URZ+0xa8], R9 ;  /* 0x0000a809060085a7 */ /* 0x000ee400080010ff */
[----:B---3--:R-:W-:Y:S05]  /*ce90*/  @!P0 BRA `(.L_x_95) ;  /* 0xfffffffc00f08947 */ /* 0x008fea000383ffff */
[----:B------:R-:W-:Y:S05]  /*cea0*/  BRA `(.L_x_96) ;  /* 0xffffff6000947947 */ /* 0x000fea000383ffff */
.L_x_26:
[----:B--2---:R-:W-:Y:S02]  /*ceb0*/  MOV R6, UR5 ;  /* 0x0000000500067c02 */ /* 0x004fe40008000f00 */
[----:B------:R-:W-:Y:S02]  /*cec0*/  MOV R7, UR5 ;  /* 0x0000000500077c02 */ /* 0x000fe40008000f00 */
[----:B------:R-:W-:-:S07]  /*ced0*/  MOV R4, UR4 ;  /* 0x0000000400047c02 */ /* 0x000fce0008000f00 */
.L_x_97:
[----:B--2---:R2:W3:Y:S02]  /*cee0*/  SYNCS.PHASECHK.TRANS64.TRYWAIT P0, [R4+URZ+0xb8], R7 ;  /* 0x0000b807040075a7 */ /* 0x0044e400080011ff */
[----:B---3--:R-:W-:Y:S05]  /*cef0*/  @!P0 NANOSLEEP.SYNCS 0x989680 ;  /* 0x009896800000895d */ /* 0x008fea0003900000 */
[----:B------:R-:W3:Y:S02]  /*cf00*/  @!P0 SYNCS.PHASECHK.TRANS64 P0, [R4+URZ+0xb8], R7 ;  /* 0x0000b807040085a7 */ /* 0x000ee400080010ff */
[----:B---3--:R-:W-:Y:S05]  /*cf10*/  @!P0 BRA `(.L_x_97) ;  /* 0xfffffffc00f08947 */ /* 0x008fea000383ffff */
[----:B------:R-:W-:Y:S05]  /*cf20*/  BRA `(.L_x_98) ;  /* 0xffffff6000f07947 */ /* 0x000fea000383ffff */
.L_x_34:
[----:B------:R-:W-:Y:S02]  /*cf30*/  MOV R16, UR4 ;  /* 0x0000000400107c02 */ /* 0x000fe40008000f00 */
[----:B------:R-:W-:Y:S02]  /*cf40*/  MOV R17, UR4 ;  /* 0x0000000400117c02 */ /* 0x000fe40008000f00 */
[----:B------:R-:W-:-:S07]  /*cf50*/  MOV R4, UR9 ;  /* 0x0000000900047c02 */ /* 0x000fce0008000f00 */
.L_x_99:
[----:B-1----:R1:W2:Y:S02]  /*cf60*/  SYNCS.PHASECHK.TRANS64.TRYWAIT P0, [R4+URZ+0x58], R17 ;  /* 0x00005811040075a7 */ /* 0x0022a400080011ff */
[----:B--2---:R-:W-:Y:S05]  /*cf70*/  @!P0 NANOSLEEP.SYNCS 0x989680 ;  /* 0x009896800000895d */ /* 0x004fea0003900000 */
[----:B------:R-:W2:Y:S02]  /*cf80*/  @!P0 SYNCS.PHASECHK.TRANS64 P0, [R4+URZ+0x58], R17 ;  /* 0x00005811040085a7 */ /* 0x000ea400080010ff */
[----:B--2---:R-:W-:Y:S05]  /*cf90*/  @!P0 BRA `(.L_x_99) ;  /* 0xfffffffc00f08947 */ /* 0x004fea000383ffff */
[----:B------:R-:W-:Y:S05]  /*cfa0*/  BRA `(.L_x_100) ;  /* 0xffffff6c005c7947 */ /* 0x000fea000383ffff */
.L_x_35:
[----:B------:R-:W-:Y:S01]  /*cfb0*/  R2UR UR6, R6 ;  /* 0x00000000060672ca */ /* 0x000fe200000e0000 */
[----:B------:R-:W-:Y:S01]  /*cfc0*/  IMAD.U32 R16, RZ, RZ, UR4 ;  /* 0x00000004ff107e24 */ /* 0x000fe2000f8e00ff */
[----:B------:R-:W-:-:S11]  /*cfd0*/  MOV R17, UR4 ;  /* 0x0000000400117c02 */ /* 0x000fd60008000f00 */
[----:B------:R-:W-:-:S07]  /*cfe0*/  IMAD.U32 R4, RZ, RZ, UR6 ;  /* 0x00000006ff047e24 */ /* 0x000fce000f8e00ff */
.L_x_101:
[----:B-1----:R1:W2:Y:S02]  /*cff0*/  SYNCS.PHASECHK.TRANS64.TRYWAIT P0, [R4+URZ+0x10], R17 ;  /* 0x00001011040075a7 */ /* 0x0022a400080011ff */
[----:B--2---:R-:W-:Y:S05]  /*d000*/  @!P0 NANOSLEEP.SYNCS 0x989680 ;  /* 0x009896800000895d */ /* 0x004fea0003900000 */
[----:B------:R-:W2:Y:S02]  /*d010*/  @!P0 SYNCS.PHASECHK.TRANS64 P0, [R4+URZ+0x10], R17 ;  /* 0x00001011040085a7 */ /* 0x000ea400080010ff */
[----:B--2---:R-:W-:Y:S05]  /*d020*/  @!P0 BRA `(.L_x_101) ;  /* 0xfffffffc00f08947 */ /* 0x004fea000383ffff */
[----:B------:R-:W-:Y:S05]  /*d030*/  BRA `(.L_x_102) ;  /* 0xffffff70002c7947 */ /* 0x000fea000383ffff */
.L_x_36:
[----:B------:R-:W-:Y:S01]  /*d040*/  R2UR UR6, R6 ;  /* 0x00000000060672ca */ /* 0x000fe200000e0000 */
[----:B------:R-:W-:Y:S01]  /*d050*/  IMAD.U32 R16, RZ, RZ, UR4 ;  /* 0x00000004ff107e24 */ /* 0x000fe2000f8e00ff */
[----:B------:R-:W-:-:S11]  /*d060*/  MOV R17, UR4 ;  /* 0x0000000400117c02 */ /* 0x000fd60008000f00 */
[----:B------:R-:W-:-:S07]  /*d070*/  IMAD.U32 R4, RZ, RZ, UR6 ;  /* 0x00000006ff047e24 */ /* 0x000fce000f8e00ff */
.L_x_103:
[----:B-1----:R1:W2:Y:S02]  /*d080*/  SYNCS.PHASECHK.TRANS64.TRYWAIT P0, [R4+URZ+0x18], R17 ;  /* 0x00001811040075a7 */ /* 0x0022a400080011ff */
[----:B--2---:R-:W-:Y:S05]  /*d090*/  @!P0 NANOSLEEP.SYNCS 0x989680 ;  /* 0x009896800000895d */ /* 0x004fea0003900000 */
[----:B------:R-:W2:Y:S02]  /*d0a0*/  @!P0 SYNCS.PHASECHK.TRANS64 P0, [R4+URZ+0x18], R17 ;  /* 0x00001811040085a7 */ /* 0x000ea400080010ff */
[----:B--2---:R-:W-:Y:S05]  /*d0b0*/  @!P0 BRA `(.L_x_103) ;  /* 0xfffffffc00f08947 */ /* 0x004fea000383ffff */
[----:B------:R-:W-:Y:S05]  /*d0c0*/  BRA `(.L_x_104) ;  /* 0xffffff7000e47947 */ /* 0x000fea000383ffff */
.L_x_37:
[----:B------:R-:W-:Y:S02]  /*d0d0*/  MOV R16, UR5 ;  /* 0x0000000500107c02 */ /* 0x000fe40008000f00 */
[----:B------:R-:W-:Y:S02]  /*d0e0*/  MOV R17, UR5 ;  /* 0x0000000500117c02 */ /* 0x000fe40008000f00 */
[----:B------:R-:W-:-:S07]  /*d0f0*/  MOV R4, UR4 ;  /* 0x0000000400047c02 */ /* 0x000fce0008000f00 */
.L_x_105:
[----:B-1----:R1:W2:Y:S02]  /*d100*/  SYNCS.PHASECHK.TRANS64.TRYWAIT P0, [R4+URZ+0x58], R17 ;  /* 0x00005811040075a7 */ /* 0x0022a400080011ff */
[----:B--2---:R-:W-:Y:S05]  /*d110*/  @!P0 NANOSLEEP.SYNCS 0x989680 ;  /* 0x009896800000895d */ /* 0x004fea0003900000 */
[----:B------:R-:W2:Y:S02]  /*d120*/  @!P0 SYNCS.PHASECHK.TRANS64 P0, [R4+URZ+0x58], R17 ;  /* 0x00005811040085a7 */ /* 0x000ea400080010ff */
[----:B--2---:R-:W-:Y:S05]  /*d130*/  @!P0 BRA `(.L_x_105) ;  /* 0xfffffffc00f08947 */ /* 0x004fea000383ffff */
[----:B------:R-:W-:Y:S05]  /*d140*/  BRA `(.L_x_106) ;  /* 0xffffff7400c07947 */ /* 0x000fea000383ffff */
.L_x_39:
[----:B------:R-:W-:Y:S02]  /*d150*/  MOV R16, UR4 ;  /* 0x0000000400107c02 */ /* 0x000fe40008000f00 */
[----:B------:R-:W-:Y:S02]  /*d160*/  MOV R17, UR4 ;  /* 0x0000000400117c02 */ /* 0x000fe40008000f00 */
[----:B------:R-:W-:-:S07]  /*d170*/  MOV R5, UR49 ;  /* 0x0000003100057c02 */ /* 0x000fce0008000f00 */
.L_x_107:
[----:B-1----:R1:W2:Y:S02]  /*d180*/  SYNCS.PHASECHK.TRANS64.TRYWAIT P0, [R5+URZ+0x58], R17 ;  /* 0x00005811050075a7 */ /* 0x0022a400080011ff */
[----:B--2---:R-:W-:Y:S05]  /*d190*/  @!P0 NANOSLEEP.SYNCS 0x989680 ;  /* 0x009896800000895d */ /* 0x004fea0003900000 */
[----:B------:R-:W2:Y:S02]  /*d1a0*/  @!P0 SYNCS.PHASECHK.TRANS64 P0, [R5+URZ+0x58], R17 ;  /* 0x00005811050085a7 */ /* 0x000ea400080010ff */
[----:B--2---:R-:W-:Y:S05]  /*d1b0*/  @!P0 BRA `(.L_x_107) ;  /* 0xfffffffc00f08947 */ /* 0x004fea000383ffff */
[----:B------:R-:W-:Y:S05]  /*d1c0*/  BRA `(.L_x_108) ;  /* 0xffffff7c00547947 */ /* 0x000fea000383ffff */
.L_x_40:
[----:B------:R-:W-:Y:S02]  /*d1d0*/  MOV R18, UR6 ;  /* 0x0000000600127c02 */ /* 0x000fe40008000f00 */
[----:B------:R-:W-:Y:S02]  /*d1e0*/  MOV R19, UR6 ;  /* 0x0000000600137c02 */ /* 0x000fe40008000f00 */
[----:B------:R-:W-:-:S07]  /*d1f0*/  MOV R16, UR5 ;  /* 0x0000000500107c02 */ /* 0x000fce0008000f00 */
.L_x_109:
[----:B-1----:R1:W2:Y:S02]  /*d200*/  SYNCS.PHASECHK.TRANS64.TRYWAIT P0, [R16+URZ+0x58], R19 ;  /* 0x00005813100075a7 */ /* 0x0022a400080011ff */
[----:B--2---:R-:W-:Y:S05]  /*d210*/  @!P0 NANOSLEEP.SYNCS 0x989680 ;  /* 0x009896800000895d */ /* 0x004fea0003900000 */
[----:B------:R-:W2:Y:S02]  /*d220*/  @!P0 SYNCS.PHASECHK.TRANS64 P0, [R16+URZ+0x58], R19 ;  /* 0x00005813100085a7 */ /* 0x000ea400080010ff */
[----:B--2---:R-:W-:Y:S05]  /*d230*/  @!P0 BRA `(.L_x_109) ;  /* 0xfffffffc00f08947 */ /* 0x004fea000383ffff */
[----:B------:R-:W-:Y:S05]  /*d240*/  BRA `(.L_x_110) ;  /* 0xffffff8000447947 */ /* 0x000fea000383ffff */
.L_x_43:
[----:B------:R-:W-:Y:S01]  /*d250*/  MOV R4, UR6 ;  /* 0x0000000600047c02 */ /* 0x000fe20008000f00 */
[----:B------:R-:W-:-:S06]  /*d260*/  UMOV UR5, UR4 ;  /* 0x0000000400057c82 */ /* 0x000fcc0008000000 */
.L_x_111:
[----:B------:R-:W-:Y:S02]  /*d270*/  MOV R6, UR4 ;  /* 0x0000000400067c02 */ /* 0x000fe40008000f00 */
[----:B-1----:R-:W-:-:S04]  /*d280*/  MOV R7, UR5 ;  /* 0x0000000500077c02 */ /* 0x002fc80008000f00 */
[----:B------:R1:W2:Y:S03]  /*d290*/  SYNCS.PHASECHK.TRANS64.TRYWAIT P0, [R4+URZ+0x58], R7 ;  /* 0x00005807040075a7 */ /* 0x0002a600080011ff */
[----:B--2---:R-:W-:Y:S05]  /*d2a0*/  @!P0 NANOSLEEP.SYNCS 0x989680 ;  /* 0x009896800000895d */ /* 0x004fea0003900000 */
[----:B------:R-:W2:Y:S02]  /*d2b0*/  @!P0 SYNCS.PHASECHK.TRANS64 P0, [R4+URZ+0x58], R7 ;  /* 0x00005807040085a7 */ /* 0x000ea400080010ff */
[----:B--2---:R-:W-:Y:S05]  /*d2c0*/  @!P0 BRA `(.L_x_111) ;  /* 0xfffffffc00e88947 */ /* 0x004fea000383ffff */
[----:B------:R-:W-:Y:S05]  /*d2d0*/  BRA `(.L_x_112) ;  /* 0xffffff8400dc7947 */ /* 0x000fea000383ffff */
.L_x_44:
[----:B------:R-:W-:Y:S01]  /*d2e0*/  MOV R4, UR7 ;  /* 0x0000000700047c02 */ /* 0x000fe20008000f00 */
[----:B------:R-:W-:-:S06]  /*d2f0*/  UMOV UR5, UR4 ;  /* 0x0000000400057c82 */ /* 0x000fcc0008000000 */
.L_x_113:
[----:B------:R-:W-:Y:S02]  /*d300*/  MOV R6, UR4 ;  /* 0x0000000400067c02 */ /* 0x000fe40008000f00 */
[----:B-1----:R-:W-:-:S04]  /*d310*/  MOV R7, UR5 ;  /* 0x0000000500077c02 */ /* 0x002fc80008000f00 */
[----:B------:R1:W2:Y:S03]  /*d320*/  SYNCS.PHASECHK.TRANS64.TRYWAIT P0, [R4+URZ+0x18], R7 ;  /* 0x00001807040075a7 */ /* 0x0002a600080011ff */
[----:B--2---:R-:W-:Y:S05]  /*d330*/  @!P0 NANOSLEEP.SYNCS 0x989680 ;  /* 0x009896800000895d */ /* 0x004fea0003900000 */
[----:B------:R-:W2:Y:S02]  /*d340*/  @!P0 SYNCS.PHASECHK.TRANS64 P0, [R4+URZ+0x18], R7 ;  /* 0x00001807040085a7 */ /* 0x000ea400080010ff */
[----:B--2---:R-:W-:Y:S05]  /*d350*/  @!P0 BRA `(.L_x_113) ;  /* 0xfffffffc00e88947 */ /* 0x004fea000383ffff */
[----:B------:R-:W-:Y:S05]  /*d360*/  BRA `(.L_x_114) ;  /* 0xffffff8400d87947 */ /* 0x000fea000383ffff */
.L_x_47:
[----:B------:R-:W-:Y:S02]  /*d370*/  MOV R6, UR6 ;  /* 0x0000000600067c02 */ /* 0x000fe40008000f00 */
[----:B------:R-:W-:-:S07]  /*d380*/  MOV R7, UR6 ;  /* 0x0000000600077c02 */ /* 0x000fce0008000f00 */
.L_x_115:
[----:B--2---:R2:W3:Y:S02]  /*d390*/  SYNCS.PHASECHK.TRANS64.TRYWAIT P0, [UR8], R7 ;  /* 0x00000007ff0075a7 */ /* 0x0044e40008001108 */
[----:B---3--:R-:W-:Y:S05]  /*d3a0*/  @!P0 NANOSLEEP.SYNCS 0x989680 ;  /* 0x009896800000895d */ /* 0x008fea0003900000 */
[----:B------:R-:W3:Y:S02]  /*d3b0*/  @!P0 SYNCS.PHASECHK.TRANS64 P0, [UR8], R7 ;  /* 0x00000007ff0085a7 */ /* 0x000ee40008001008 */
[----:B---3--:R-:W-:Y:S05]  /*d3c0*/  @!P0 BRA `(.L_x_115) ;  /* 0xfffffffc00f08947 */ /* 0x008fea000383ffff */
[----:B------:R-:W-:Y:S05]  /*d3d0*/  BRA `(.L_x_116) ;  /* 0xffffff8800dc7947 */ /* 0x000fea000383ffff */
.L_x_48:
[----:B------:R-:W-:Y:S01]  /*d3e0*/  UIADD3 UR7, UPT, UPT, UR5, 0x90, URZ ;  /* 0x0000009005077890 */ /* 0x000fe2000fffe0ff */
[----:B------:R-:W-:Y:S02]  /*d3f0*/  MOV R6, UR4 ;  /* 0x0000000400067c02 */ /* 0x000fe40008000f00 */
[----:B--2---:R-:W-:-:S03]  /*d400*/  MOV R7, UR4 ;  /* 0x0000000400077c02 */ /* 0x004fc60008000f00 */
[----:B------:R-:W-:-:S07]  /*d410*/  MOV R4, UR7 ;  /* 0x0000000700047c02 */ /* 0x000fce0008000f00 */
.L_x_117:
[----:B--2---:R2:W3:Y:S02]  /*d420*/  SYNCS.PHASECHK.TRANS64.TRYWAIT P0, [R4+URZ], R7 ;  /* 0x00000007040075a7 */ /* 0x0044e400080011ff */
[----:B---3--:R-:W-:Y:S05]  /*d430*/  @!P0 NANOSLEEP.SYNCS 0x989680 ;  /* 0x009896800000895d */ /* 0x008fea0003900000 */
[----:B------:R-:W3:Y:S02]  /*d440*/  @!P0 SYNCS.PHASECHK.TRANS64 P0, [R4+URZ], R7 ;  /* 0x00000007040085a7 */ /* 0x000ee400080010ff */
[----:B---3--:R-:W-:Y:S05]  /*d450*/  @!P0 BRA `(.L_x_117) ;  /* 0xfffffffc00f08947 */ /* 0x008fea000383ffff */
[----:B------:R-:W-:Y:S05]  /*d460*/  BRA `(.L_x_118) ;  /* 0xffffff8800d47947 */ /* 0x000fea000383ffff */
.L_x_49:
[----:B------:R-:W-:Y:S02]  /*d470*/  MOV R4, UR4 ;  /* 0x0000000400047c02 */ /* 0x000fe40008000f00 */
[----:B------:R-:W-:-:S07]  /*d480*/  MOV R5, UR4 ;  /* 0x0000000400057c02 */ /* 0x000fce0008000f00 */
.L_x_119:
[----:B-1----:R1:W2:Y:S02]  /*d490*/  SYNCS.PHASECHK.TRANS64.TRYWAIT P0, [UR8], R5 ;  /* 0x00000005ff0075a7 */ /* 0x0022a40008001108 */
[----:B--2---:R-:W-:Y:S05]  /*d4a0*/  @!P0 NANOSLEEP.SYNCS 0x989680 ;  /* 0x009896800000895d */ /* 0x004fea0003900000 */
[----:B------:R-:W2:Y:S02]  /*d4b0*/  @!P0 SYNCS.PHASECHK.TRANS64 P0, [UR8], R5 ;  /* 0x00000005ff0085a7 */ /* 0x000ea40008001008 */
[----:B--2---:R-:W-:Y:S05]  /*d4c0*/  @!P0 BRA `(.L_x_119) ;  /* 0xfffffffc00f08947 */ /* 0x004fea000383ffff */
[----:B------:R-:W-:Y:S05]  /*d4d0*/  BRA `(.L_x_120) ;  /* 0xffffffac00fc7947 */ /* 0x000fea000383ffff */
.L_x_51:
[----:B------:R-:W-:Y:S01]  /*d4e0*/  UIADD3 UR8, UPT, UPT, UR6, 0x90, URZ ;  /* 0x0000009006087890 */ /* 0x000fe2000fffe0ff */
[----:B------:R-:W-:Y:S02]  /*d4f0*/  MOV R6, UR4 ;  /* 0x0000000400067c02 */ /* 0x000fe40008000f00 */
[----:B------:R-:W-:-:S03]  /*d500*/  MOV R7, UR4 ;  /* 0x0000000400077c02 */ /* 0x000fc60008000f00 */
[----:B------:R-:W-:-:S07]  /*d510*/  MOV R4, UR8 ;  /* 0x0000000800047c02 */ /* 0x000fce0008000f00 */
.L_x_121:
[----:B---3--:R3:W4:Y:S02]  /*d520*/  SYNCS.PHASECHK.TRANS64.TRYWAIT P0, [R4+URZ], R7 ;  /* 0x00000007040075a7 */ /* 0x00872400080011ff */
[----:B----4-:R-:W-:Y:S05]  /*d530*/  @!P0 NANOSLEEP.SYNCS 0x989680 ;  /* 0x009896800000895d */ /* 0x010fea0003900000 */
[----:B------:R-:W4:Y:S02]  /*d540*/  @!P0 SYNCS.PHASECHK.TRANS64 P0, [R4+URZ], R7 ;  /* 0x00000007040085a7 */ /* 0x000f2400080010ff */
[----:B----4-:R-:W-:Y:S05]  /*d550*/  @!P0 BRA `(.L_x_121) ;  /* 0xfffffffc00f08947 */ /* 0x010fea000383ffff */
[----:B------:R-:W-:Y:S05]  /*d560*/  BRA `(.L_x_122) ;  /* 0xffffffb000047947 */ /* 0x000fea000383ffff */
.L_x_52:
[----:B------:R-:W-:Y:S01]  /*d570*/  MOV R4, UR4 ;  /* 0x0000000400047c02 */ /* 0x000fe20008000f00 */
[----:B------:R-:W-:Y:S01]  /*d580*/  UIADD3 UR6, UPT, UPT, UR6, 0x100, URZ ;  /* 0x0000010006067890 */ /* 0x000fe2000fffe0ff */
[----:B------:R-:W-:-:S11]  /*d590*/  MOV R5, UR4 ;  /* 0x0000000400057c02 */ /* 0x000fd60008000f00 */
.L_x_123:
[----:B-1----:R1:W2:Y:S02]  /*d5a0*/  SYNCS.PHASECHK.TRANS64.TRYWAIT P0, [UR6], R5 ;  /* 0x00000005ff0075a7 */ /* 0x0022a40008001106 */
[----:B--2---:R-:W-:Y:S05]  /*d5b0*/  @!P0 NANOSLEEP.SYNCS 0x989680 ;  /* 0x009896800000895d */ /* 0x004fea0003900000 */
[----:B------:R-:W2:Y:S02]  /*d5c0*/  @!P0 SYNCS.PHASECHK.TRANS64 P0, [UR6], R5 ;  /* 0x00000005ff0085a7 */ /* 0x000ea40008001006 */
[----:B--2---:R-:W-:Y:S05]  /*d5d0*/  @!P0 BRA `(.L_x_123) ;  /* 0xfffffffc00f08947 */ /* 0x004fea000383ffff */
[----:B------:R-:W-:Y:S05]  /*d5e0*/  BRA `(.L_x_124) ;  /* 0xffffffc800987947 */ /* 0x000fea000383ffff */
.L_x_55:
[----:B------:R-:W-:Y:S01]  /*d5f0*/  UIADD3 UR4, UPT, UPT, UR4, 0x100, URZ ;  /* 0x0000010004047890 */ /* 0x000fe2000fffe0ff */
[----:B--23--:R-:W-:Y:S02]  /*d600*/  MOV R4, UR9 ;  /* 0x0000000900047c02 */ /* 0x00cfe40008000f00 */
[----:B------:R-:W-:-:S03]  /*d610*/  MOV R5, UR9 ;  /* 0x0000000900057c02 */ /* 0x000fc60008000f00 */
[----:B------:R-:W-:-:S07]  /*d620*/  MOV R2, UR4 ;  /* 0x0000000400027c02 */ /* 0x000fce0008000f00 */
.L_x_125:
[----:B--2---:R2:W3:Y:S02]  /*d630*/  SYNCS.PHASECHK.TRANS64.TRYWAIT P0, [R2+URZ], R5 ;  /* 0x00000005020075a7 */ /* 0x0044e400080011ff */
[----:B---3--:R-:W-:Y:S05]  /*d640*/  @!P0 NANOSLEEP.SYNCS 0x989680 ;  /* 0x009896800000895d */ /* 0x008fea0003900000 */
[----:B------:R-:W3:Y:S02]  /*d650*/  @!P0 SYNCS.PHASECHK.TRANS64 P0, [R2+URZ], R5 ;  /* 0x00000005020085a7 */ /* 0x000ee400080010ff */
[----:B---3--:R-:W-:Y:S05]  /*d660*/  @!P0 BRA `(.L_x_125) ;  /* 0xfffffffc00f08947 */ /* 0x008fea000383ffff */
[----:B------:R-:W-:Y:S05]  /*d670*/  BRA `(.L_x_126) ;  /* 0xffffffcc00fc7947 */ /* 0x000fea000383ffff */
.L_x_61:
[----:B------:R-:W-:Y:S02]  /*d680*/  MOV R6, UR4 ;  /* 0x0000000400067c02 */ /* 0x000fe40008000f00 */
[----:B------:R-:W-:-:S07]  /*d690*/  MOV R7, UR4 ;  /* 0x0000000400077c02 */ /* 0x000fce0008000f00 */
.L_x_127:
[----:B-1----:R1:W3:Y:S02]  /*d6a0*/  SYNCS.PHASECHK.TRANS64.TRYWAIT P0, [UR7+0xd0], R7 ;  /* 0x0000d007ff0075a7 */ /* 0x0022e40008001107 */
[----:B---3--:R-:W-:Y:S05]  /*d6b0*/  @!P0 NANOSLEEP.SYNCS 0x989680 ;  /* 0x009896800000895d */ /* 0x008fea0003900000 */
[----:B------:R-:W3:Y:S02]  /*d6c0*/  @!P0 SYNCS.PHASECHK.TRANS64 P0, [UR7+0xd0], R7 ;  /* 0x0000d007ff0085a7 */ /* 0x000ee40008001007 */
[----:B---3--:R-:W-:Y:S05]  /*d6d0*/  @!P0 BRA `(.L_x_127) ;  /* 0xfffffffc00f08947 */ /* 0x008fea000383ffff */
[----:B------:R-:W-:Y:S05]  /*d6e0*/  BRA `(.L_x_128) ;  /* 0xffffffdc00787947 */ /* 0x000fea000383ffff */
.L_x_62:
[----:B------:R-:W-:Y:S02]  /*d6f0*/  MOV R4, UR5 ;  /* 0x0000000500047c02 */ /* 0x000fe40008000f00 */
[----:B------:R-:W-:-:S07]  /*d700*/  MOV R5, UR5 ;  /* 0x0000000500057c02 */ /* 0x000fce0008000f00 */
.L_x_129:
[----:B---3--:R3:W4:Y:S02]  /*d710*/  SYNCS.PHASECHK.TRANS64.TRYWAIT P1, [UR7+0x120], R5 ;  /* 0x00012005ff0075a7 */ /* 0x0087240008021107 */
[----:B----4-:R-:W-:Y:S05]  /*d720*/  @!P1 NANOSLEEP.SYNCS 0x989680 ;  /* 0x009896800000995d */ /* 0x010fea0003900000 */
[----:B------:R-:W4:Y:S02]  /*d730*/  @!P1 SYNCS.PHASECHK.TRANS64 P1, [UR7+0x120], R5 ;  /* 0x00012005ff0095a7 */ /* 0x000f240008021007 */
[----:B----4-:R-:W-:Y:S05]  /*d740*/  @!P1 BRA `(.L_x_129) ;  /* 0xfffffffc00f09947 */ /* 0x010fea000383ffff */
[----:B------:R-:W-:Y:S05]  /*d750*/  BRA `(.L_x_130) ;  /* 0xffffffdc00747947 */ /* 0x000fea000383ffff */
.L_x_63:
[----:B------:R-:W-:Y:S02]  /*d760*/  MOV R6, UR4 ;  /* 0x0000000400067c02 */ /* 0x000fe40008000f00 */
[----:B------:R-:W-:-:S07]  /*d770*/  MOV R7, UR4 ;  /* 0x0000000400077c02 */ /* 0x000fce0008000f00 */
.L_x_131:
[----:B-1----:R1:W3:Y:S02]  /*d780*/  SYNCS.PHASECHK.TRANS64.TRYWAIT P1, [UR7+0xd8], R7 ;  /* 0x0000d807ff0075a7 */ /* 0x0022e40008021107 */
[----:B---3--:R-:W-:Y:S05]  /*d790*/  @!P1 NANOSLEEP.SYNCS 0x989680 ;  /* 0x009896800000995d */ /* 0x008fea0003900000 */
[----:B------:R-:W3:Y:S02]  /*d7a0*/  @!P1 SYNCS.PHASECHK.TRANS64 P1, [UR7+0xd8], R7 ;  /* 0x0000d807ff0095a7 */ /* 0x000ee40008021007 */
[----:B---3--:R-:W-:Y:S05]  /*d7b0*/  @!P1 BRA `(.L_x_131) ;  /* 0xfffffffc00f09947 */ /* 0x008fea000383ffff */
[----:B------:R-:W-:Y:S05]  /*d7c0*/  BRA `(.L_x_132) ;  /* 0xffffffe4000c7947 */ /* 0x000fea000383ffff */
.L_x_64:
[----:B------:R-:W-:Y:S02]  /*d7d0*/  MOV R4, UR5 ;  /* 0x0000000500047c02 */ /* 0x000fe40008000f00 */
[----:B------:R-:W-:-:S07]  /*d7e0*/  MOV R5, UR5 ;  /* 0x0000000500057c02 */ /* 0x000fce0008000f00 */
.L_x_133:
[----:B---3--:R3:W4:Y:S02]  /*d7f0*/  SYNCS.PHASECHK.TRANS64.TRYWAIT P1, [UR7+0x128], R5 ;  /* 0x00012805ff0075a7 */ /* 0x0087240008021107 */
[----:B----4-:R-:W-:Y:S05]  /*d800*/  @!P1 NANOSLEEP.SYNCS 0x989680 ;  /* 0x009896800000995d */ /* 0x010fea0003900000 */
[----:B------:R-:W4:Y:S02]  /*d810*/  @!P1 SYNCS.PHASECHK.TRANS64 P1, [UR7+0x128], R5 ;  /* 0x00012805ff0095a7 */ /* 0x000f240008021007 */
[----:B----4-:R-:W-:Y:S05]  /*d820*/  @!P1 BRA `(.L_x_133) ;  /* 0xfffffffc00f09947 */ /* 0x010fea000383ffff */
[----:B------:R-:W-:Y:S05]  /*d830*/  BRA `(.L_x_134) ;  /* 0xffffffe400047947 */ /* 0x000fea000383ffff */
.L_x_66:
[----:B------:R-:W-:Y:S02]  /*d840*/  MOV R2, UR4 ;  /* 0x0000000400027c02 */ /* 0x000fe40008000f00 */
[----:B------:R-:W-:-:S07]  /*d850*/  MOV R3, UR4 ;  /* 0x0000000400037c02 */ /* 0x000fce0008000f00 */
.L_x_135:
[----:B-1----:R1:W2:Y:S02]  /*d860*/  SYNCS.PHASECHK.TRANS64.TRYWAIT P0, [UR7+0x128], R3 ;  /* 0x00012803ff0075a7 */ /* 0x0022a40008001107 */
[----:B--2---:R-:W-:Y:S05]  /*d870*/  @!P0 NANOSLEEP.SYNCS 0x989680 ;  /* 0x009896800000895d */ /* 0x004fea0003900000 */
[----:B------:R-:W2:Y:S02]  /*d880*/  @!P0 SYNCS.PHASECHK.TRANS64 P0, [UR7+0x128], R3 ;  /* 0x00012803ff0085a7 */ /* 0x000ea40008001007 */
[----:B--2---:R-:W-:Y:S05]  /*d890*/  @!P0 BRA `(.L_x_135) ;  /* 0xfffffffc00f08947 */ /* 0x004fea000383ffff */
[----:B------:R-:W-:Y:S05]  /*d8a0*/  BRA `(.L_x_136) ;  /* 0xffffffec00987947 */ /* 0x000fea000383ffff */
        .weak           $__internal_0_$__cuda_sm10x_tcgen05_guardrail_trap_col_being_dealloced_not_returned_by_alloc
        .type           $__internal_0_$__cuda_sm10x_tcgen05_guardrail_trap_col_being_dealloced_not_returned_by_alloc,@function
        .size           $__internal_0_$__cuda_sm10x_tcgen05_guardrail_trap_col_being_dealloced_not_returned_by_alloc,($__internal_1_$__cuda_sm10x_tcgen05_guardrail_trap_phase_invalid_during_alloc - $__internal_0_$__cuda_sm10x_tcgen05_guardrail_trap_col_being_dealloced_not_returned_by_alloc)
$__internal_0_$__cuda_sm10x_tcgen05_guardrail_trap_col_being_dealloced_not_returned_by_alloc:
[----:B------:R-:W-:Y:S05]  /*d8b0*/  BPT.TRAP 0x1 ;  /* 0x000000040000795c */ /* 0x000fea0000300000 */
[----:B------:R-:W-:-:S04]  /*d8c0*/  HFMA2 R5, -RZ, RZ, 0, 0 ;  /* 0x00000000ff057431 */ /* 0x000fc800000001ff */
[----:B------:R-:W-:Y:S05]  /*d8d0*/  RET.REL.NODEC R4 `(kernel_cutlass_kernel_flash_attncuteflash_fwd_sm100FlashAttentionForwardSm100_object_at__tensor0000o8011101213_tensor0000o8011101213_tensor0000o8010111213_tensor0000o8011101213_tensorptrf_0) ;  /* 0xffffff2404c87950 */ /* 0x000fea0003c3ffff */
        .weak           $__internal_1_$__cuda_sm10x_tcgen05_guardrail_trap_phase_invalid_during_alloc
        .type           $__internal_1_$__cuda_sm10x_tcgen05_guardrail_trap_phase_invalid_during_alloc,@function
        .size           $__internal_1_$__cuda_sm10x_tcgen05_guardrail_trap_phase_invalid_during_alloc,($__internal_2_$__cuda_sm10x_tcgen05_guardrail_trap_unallocated_columns_being_dealloced - $__internal_1_$__cuda_sm10x_tcgen05_guardrail_trap_phase_invalid_during_alloc)
$__internal_1_$__cuda_sm10x_tcgen05_guardrail_trap_phase_invalid_during_alloc:
[----:B------:R-:W-:Y:S05]  /*d8e0*/  BPT.TRAP 0x1 ;  /* 0x000000040000795c */ /* 0x000fea0000300000 */
[----:B------:R-:W-:-:S04]  /*d8f0*/  MOV R5, 0x0 ;  /* 0x0000000000057802 */ /* 0x000fc80000000f00 */
[----:B------:R-:W-:Y:S05]  /*d900*/  RET.REL.NODEC R4 `(kernel_cutlass_kernel_flash_attncuteflash_fwd_sm100FlashAttentionForwardSm100_object_at__tensor0000o8011101213_tensor0000o8011101213_tensor0000o8010111213_tensor0000o8011101213_tensorptrf_0) ;  /* 0xffffff2404bc7950 */ /* 0x000fea0003c3ffff */
        .weak           $__internal_2_$__cuda_sm10x_tcgen05_guardrail_trap_unallocated_columns_being_dealloced
        .type           $__internal_2_$__cuda_sm10x_tcgen05_guardrail_trap_unallocated_columns_being_dealloced,@function
        .size           $__internal_2_$__cuda_sm10x_tcgen05_guardrail_trap_unallocated_columns_being_dealloced,(.L_x_144 - $__internal_2_$__cuda_sm10x_tcgen05_guardrail_trap_unallocated_columns_being_dealloced)
$__internal_2_$__cuda_sm10x_tcgen05_guardrail_trap_unallocated_columns_being_dealloced:
[----:B------:R-:W-:Y:S05]  /*d910*/  BPT.TRAP 0x1 ;  /* 0x000000040000795c */ /* 0x000fea0000300000 */
[----:B------:R-:W-:-:S04]  /*d920*/  HFMA2 R5, -RZ, RZ, 0, 0 ;  /* 0x00000000ff057431 */ /* 0x000fc800000001ff */
[----:B------:R-:W-:Y:S05]  /*d930*/  RET.REL.NODEC R4 `(kernel_cutlass_kernel_flash_attncuteflash_fwd_sm100FlashAttentionForwardSm100_object_at__tensor0000o8011101213_tensor0000o8011101213_tensor0000o8010111213_tensor0000o8011101213_tensorptrf_0) ;  /* 0xffffff2404b07950 */ /* 0x000fea0003c3ffff */
.L_x_137:
[----:B------:R-:W-:-:S00]  /*d940*/  BRA `(.L_x_137) ;  /* 0xfffffffc00fc7947 */ /* 0x000fc0000383ffff */
[----:B------:R-:W-:-:S00]  /*d950*/  NOP ;  /* 0x0000000000007918 */ /* 0x000fc00000000000 */
        /* <DEDUP_REMOVED lines=10> */
.L_x_144:


//--------------------- .nv.shared.kernel_cutlass_kernel_flash_attncuteflash_fwd_sm100FlashAttentionForwardSm100_object_at__tensor0000o8011101213_tensor0000o8011101213_tensor0000o8010111213_tensor0000o8011101213_tensorptrf_0 --------------------------
	.section	.nv.shared.kernel_cutlass_kernel_flash_attncuteflash_fwd_sm100FlashAttentionForwardSm100_object_at__tensor0000o8011101213_tensor0000o8011101213_tensor0000o8010111213_tensor0000o8011101213_tensorptrf_0,"aw",@nobits
	.sectionflags	@""
	.align	1024
	.zero		1024


//--------------------- .nv.shared.reserved.0     --------------------------
	.section	.nv.shared.reserved.0,"aw",@nobits
	.align	8
	.weak		__nv_reservedSMEM_offset_0_alias
	.size		__nv_reservedSMEM_offset_0_alias, 0, 64
	.other		__nv_reservedSMEM_offset_0_alias,@"STO_CUDA_RESERVED_SHARED STV_DEFAULT"
__nv_reservedSMEM_offset_0_alias:
	.zero		0
.nv.shared.reserved.0:
	.zero		64
	.weak		__nv_reservedSMEM_allocation_phase
	.type		__nv_reservedSMEM_allocation_phase,@object
	.size		__nv_reservedSMEM_allocation_phase,(.L_0 - __nv_reservedSMEM_allocation_phase)
__nv_reservedSMEM_allocation_phase:
	.zero		1
.L_0:
	.zero		7
	.weak		__nv_reservedSMEM_devtool_atexit_pc
	.type		__nv_reservedSMEM_devtool_atexit_pc,@object
	.size		__nv_reservedSMEM_devtool_atexit_pc,(__nv_reservedSMEM_allocation_mask - __nv_reservedSMEM_devtool_atexit_pc)
__nv_reservedSMEM_devtool_atexit_pc:
	.zero		8
	.weak		__nv_reservedSMEM_allocation_mask
	.type		__nv_reservedSMEM_allocation_mask,@object
	.size		__nv_reservedSMEM_allocation_mask,(.L_2 - __nv_reservedSMEM_allocation_mask)
__nv_reservedSMEM_allocation_mask:
	.zero		4
.L_2:


//--------------------- .nv.constant0.kernel_cutlass_kernel_flash_attncuteflash_fwd_sm100FlashAttentionForwardSm100_object_at__tensor0000o8011101213_tensor0000o8011101213_tensor0000o8010111213_tensor0000o8011101213_tensorptrf_0 --------------------------
	.section	.nv.constant0.kernel_cutlass_kernel_flash_attncuteflash_fwd_sm100FlashAttentionForwardSm100_object_at__tensor0000o8011101213_tensor0000o8011101213_tensor0000o8010111213_tensor0000o8011101213_tensorptrf_0,"a",@progbits
	.sectionflags	@""
	.align	4
.nv.constant0.kernel_cutlass_kernel_flash_attncuteflash_fwd_sm100FlashAttentionForwardSm100_object_at__tensor0000o8011101213_tensor0000o8011101213_tensor0000o8010111213_tensor0000o8011101213_tensorptrf_0:
	.zero		1580


//--------------------- SYMBOLS --------------------------

	.type		.nv.reservedSmem.offset0,@object
	.size		.nv.reservedSmem.offset0,0x4
	.type		.nv.reservedSmem.cap,@object
	.size		.nv.reservedSmem.cap,0x4
